//
// Generated by NVIDIA NVVM Compiler
//
// Compiler Build ID: CL-36424714
// Cuda compilation tools, release 13.0, V13.0.88
// Based on NVVM 20.0.0
//

.version 9.0
.target sm_100
.address_size 64

	// .globl	_ZN9winograd46calc_VEPfS0_iiiiiii
.extern .func  (.param .b32 func_retval0) vprintf
(
	.param .b64 vprintf_param_0,
	.param .b64 vprintf_param_1
)
;
// _ZZN9winograd46calc_VEPfS0_iiiiiiiE10inp_shared has been demoted
// _ZZN9winograd46calc_VEPfS0_iiiiiiiE10Btd_shared has been demoted
// _ZZN9winograd47calc_UVEPfS0_S0_iiiE3Uds has been demoted
// _ZZN9winograd47calc_UVEPfS0_S0_iiiE3Vds has been demoted
// _ZZN9winograd49calc_AtmAEPfS0_iiiiiiiE1m has been demoted
// _ZZN9winograd49calc_AtmAEPfS0_iiiiiiiE3Atm has been demoted
// _ZZN9winograd414calc_AtmA_biasEPfS0_S0_iiiiiiiE1m has been demoted
// _ZZN9winograd414calc_AtmA_biasEPfS0_S0_iiiiiiiE3Atm has been demoted
// _ZZN9winograd419calc_AtmA_bias_reluEPfS0_S0_iiiiiiiE1m has been demoted
// _ZZN9winograd419calc_AtmA_bias_reluEPfS0_S0_iiiiiiiE3Atm has been demoted
.global .align 1 .b8 $str[4] = {37, 102, 32};

.visible .entry _ZN9winograd46calc_VEPfS0_iiiiiii(
	.param .u64 .ptr .align 1 _ZN9winograd46calc_VEPfS0_iiiiiii_param_0,
	.param .u64 .ptr .align 1 _ZN9winograd46calc_VEPfS0_iiiiiii_param_1,
	.param .u32 _ZN9winograd46calc_VEPfS0_iiiiiii_param_2,
	.param .u32 _ZN9winograd46calc_VEPfS0_iiiiiii_param_3,
	.param .u32 _ZN9winograd46calc_VEPfS0_iiiiiii_param_4,
	.param .u32 _ZN9winograd46calc_VEPfS0_iiiiiii_param_5,
	.param .u32 _ZN9winograd46calc_VEPfS0_iiiiiii_param_6,
	.param .u32 _ZN9winograd46calc_VEPfS0_iiiiiii_param_7,
	.param .u32 _ZN9winograd46calc_VEPfS0_iiiiiii_param_8
)
{
	.reg .pred 	%p<24>;
	.reg .b32 	%r<81>;
	.reg .b32 	%f<97>;
	.reg .b64 	%rd<9>;
	// demoted variable
	.shared .align 4 .b8 _ZZN9winograd46calc_VEPfS0_iiiiiiiE10inp_shared[144];
	// demoted variable
	.shared .align 4 .b8 _ZZN9winograd46calc_VEPfS0_iiiiiiiE10Btd_shared[144];
	ld.param.u64 	%rd1, [_ZN9winograd46calc_VEPfS0_iiiiiii_param_0];
	ld.param.u64 	%rd2, [_ZN9winograd46calc_VEPfS0_iiiiiii_param_1];
	ld.param.u32 	%r7, [_ZN9winograd46calc_VEPfS0_iiiiiii_param_2];
	ld.param.u32 	%r8, [_ZN9winograd46calc_VEPfS0_iiiiiii_param_4];
	ld.param.u32 	%r9, [_ZN9winograd46calc_VEPfS0_iiiiiii_param_5];
	ld.param.u32 	%r10, [_ZN9winograd46calc_VEPfS0_iiiiiii_param_6];
	ld.param.u32 	%r11, [_ZN9winograd46calc_VEPfS0_iiiiiii_param_7];
	ld.param.u32 	%r12, [_ZN9winograd46calc_VEPfS0_iiiiiii_param_8];
	mov.u32 	%r1, %ctaid.z;
	mov.u32 	%r2, %ctaid.y;
	div.u32 	%r13, %r2, %r12;
	shl.b32 	%r14, %r13, 2;
	mov.u32 	%r3, %tid.x;
	add.s32 	%r15, %r3, %r14;
	add.s32 	%r4, %r15, -1;
	mul.lo.s32 	%r16, %r13, %r12;
	sub.s32 	%r17, %r2, %r16;
	shl.b32 	%r18, %r17, 2;
	mov.u32 	%r5, %tid.y;
	add.s32 	%r19, %r5, %r18;
	add.s32 	%r6, %r19, -1;
	setp.gt.s32 	%p1, %r4, -1;
	setp.lt.s32 	%p2, %r4, %r9;
	and.pred  	%p3, %p1, %p2;
	setp.gt.s32 	%p4, %r6, -1;
	setp.lt.s32 	%p5, %r6, %r10;
	and.pred  	%p6, %p4, %p5;
	and.pred  	%p8, %p3, %p6;
	not.pred 	%p9, %p8;
	@%p9 bra 	$L__BB0_2;
	cvta.to.global.u64 	%rd3, %rd1;
	mov.u32 	%r25, %ctaid.x;
	mad.lo.s32 	%r26, %r8, %r25, %r1;
	mad.lo.s32 	%r27, %r26, %r9, %r4;
	mad.lo.s32 	%r28, %r27, %r10, %r6;
	mul.wide.s32 	%rd4, %r28, 4;
	add.s64 	%rd5, %rd3, %rd4;
	ld.global.f32 	%f8, [%rd5];
	mov.u32 	%r29, _ZZN9winograd46calc_VEPfS0_iiiiiiiE10inp_shared;
	mad.lo.s32 	%r30, %r3, 24, %r29;
	shl.b32 	%r31, %r5, 2;
	add.s32 	%r32, %r30, %r31;
	st.shared.f32 	[%r32], %f8;
	bra.uni 	$L__BB0_3;
$L__BB0_2:
	mov.u32 	%r20, _ZZN9winograd46calc_VEPfS0_iiiiiiiE10inp_shared;
	mad.lo.s32 	%r21, %r3, 24, %r20;
	shl.b32 	%r22, %r5, 2;
	add.s32 	%r23, %r21, %r22;
	mov.b32 	%r24, 0;
	st.shared.u32 	[%r23], %r24;
$L__BB0_3:
	bar.sync 	0;
	setp.gt.s32 	%p10, %r3, 2;
	@%p10 bra 	$L__BB0_8;
	setp.eq.s32 	%p14, %r3, 0;
	@%p14 bra 	$L__BB0_12;
	setp.eq.s32 	%p15, %r3, 1;
	@%p15 bra 	$L__BB0_13;
	setp.eq.s32 	%p16, %r3, 2;
	@%p16 bra 	$L__BB0_7;
	bra.uni 	$L__BB0_16;
$L__BB0_7:
	shl.b32 	%r48, %r5, 2;
	mov.u32 	%r49, _ZZN9winograd46calc_VEPfS0_iiiiiiiE10inp_shared;
	add.s32 	%r50, %r49, %r48;
	ld.shared.f32 	%f32, [%r50+24];
	mul.f32 	%f33, %f32, 0f40800000;
	ld.shared.f32 	%f34, [%r50+48];
	mul.f32 	%f35, %f34, 0f40800000;
	sub.f32 	%f36, %f33, %f35;
	ld.shared.f32 	%f37, [%r50+72];
	sub.f32 	%f38, %f36, %f37;
	ld.shared.f32 	%f39, [%r50+96];
	add.f32 	%f40, %f39, %f38;
	mov.u32 	%r51, _ZZN9winograd46calc_VEPfS0_iiiiiiiE10Btd_shared;
	add.s32 	%r52, %r51, %r48;
	st.shared.f32 	[%r52+48], %f40;
	bra.uni 	$L__BB0_16;
$L__BB0_8:
	setp.eq.s32 	%p11, %r3, 3;
	@%p11 bra 	$L__BB0_14;
	setp.eq.s32 	%p12, %r3, 4;
	@%p12 bra 	$L__BB0_15;
	setp.eq.s32 	%p13, %r3, 5;
	@%p13 bra 	$L__BB0_11;
	bra.uni 	$L__BB0_16;
$L__BB0_11:
	shl.b32 	%r33, %r5, 2;
	mov.u32 	%r34, _ZZN9winograd46calc_VEPfS0_iiiiiiiE10inp_shared;
	add.s32 	%r35, %r34, %r33;
	ld.shared.f32 	%f9, [%r35+24];
	ld.shared.f32 	%f10, [%r35+72];
	mul.f32 	%f11, %f10, 0fC0A00000;
	fma.rn.f32 	%f12, %f9, 0f40800000, %f11;
	ld.shared.f32 	%f13, [%r35+120];
	add.f32 	%f14, %f13, %f12;
	mov.u32 	%r36, _ZZN9winograd46calc_VEPfS0_iiiiiiiE10Btd_shared;
	add.s32 	%r37, %r36, %r33;
	st.shared.f32 	[%r37+120], %f14;
	bra.uni 	$L__BB0_16;
$L__BB0_12:
	shl.b32 	%r58, %r5, 2;
	mov.u32 	%r59, _ZZN9winograd46calc_VEPfS0_iiiiiiiE10inp_shared;
	add.s32 	%r60, %r59, %r58;
	ld.shared.f32 	%f49, [%r60];
	ld.shared.f32 	%f50, [%r60+48];
	mul.f32 	%f51, %f50, 0fC0A00000;
	fma.rn.f32 	%f52, %f49, 0f40800000, %f51;
	ld.shared.f32 	%f53, [%r60+96];
	add.f32 	%f54, %f53, %f52;
	mov.u32 	%r61, _ZZN9winograd46calc_VEPfS0_iiiiiiiE10Btd_shared;
	add.s32 	%r62, %r61, %r58;
	st.shared.f32 	[%r62], %f54;
	bra.uni 	$L__BB0_16;
$L__BB0_13:
	shl.b32 	%r53, %r5, 2;
	mov.u32 	%r54, _ZZN9winograd46calc_VEPfS0_iiiiiiiE10inp_shared;
	add.s32 	%r55, %r54, %r53;
	ld.shared.f32 	%f41, [%r55+24];
	ld.shared.f32 	%f42, [%r55+48];
	mul.f32 	%f43, %f42, 0fC0800000;
	fma.rn.f32 	%f44, %f41, 0fC0800000, %f43;
	ld.shared.f32 	%f45, [%r55+72];
	add.f32 	%f46, %f45, %f44;
	ld.shared.f32 	%f47, [%r55+96];
	add.f32 	%f48, %f47, %f46;
	mov.u32 	%r56, _ZZN9winograd46calc_VEPfS0_iiiiiiiE10Btd_shared;
	add.s32 	%r57, %r56, %r53;
	st.shared.f32 	[%r57+24], %f48;
	bra.uni 	$L__BB0_16;
$L__BB0_14:
	shl.b32 	%r43, %r5, 2;
	mov.u32 	%r44, _ZZN9winograd46calc_VEPfS0_iiiiiiiE10inp_shared;
	add.s32 	%r45, %r44, %r43;
	ld.shared.f32 	%f24, [%r45+24];
	mul.f32 	%f25, %f24, 0fC0000000;
	ld.shared.f32 	%f26, [%r45+48];
	sub.f32 	%f27, %f25, %f26;
	ld.shared.f32 	%f28, [%r45+72];
	fma.rn.f32 	%f29, %f28, 0f40000000, %f27;
	ld.shared.f32 	%f30, [%r45+96];
	add.f32 	%f31, %f30, %f29;
	mov.u32 	%r46, _ZZN9winograd46calc_VEPfS0_iiiiiiiE10Btd_shared;
	add.s32 	%r47, %r46, %r43;
	st.shared.f32 	[%r47+72], %f31;
	bra.uni 	$L__BB0_16;
$L__BB0_15:
	shl.b32 	%r38, %r5, 2;
	mov.u32 	%r39, _ZZN9winograd46calc_VEPfS0_iiiiiiiE10inp_shared;
	add.s32 	%r40, %r39, %r38;
	ld.shared.f32 	%f15, [%r40+24];
	add.f32 	%f16, %f15, %f15;
	ld.shared.f32 	%f17, [%r40+48];
	sub.f32 	%f18, %f16, %f17;
	ld.shared.f32 	%f19, [%r40+72];
	add.f32 	%f20, %f19, %f19;
	sub.f32 	%f21, %f18, %f20;
	ld.shared.f32 	%f22, [%r40+96];
	add.f32 	%f23, %f22, %f21;
	mov.u32 	%r41, _ZZN9winograd46calc_VEPfS0_iiiiiiiE10Btd_shared;
	add.s32 	%r42, %r41, %r38;
	st.shared.f32 	[%r42+96], %f23;
$L__BB0_16:
	bar.sync 	0;
	mov.f32 	%f96, 0f00000000;
	setp.gt.s32 	%p17, %r5, 2;
	@%p17 bra 	$L__BB0_21;
	setp.eq.s32 	%p21, %r5, 0;
	@%p21 bra 	$L__BB0_25;
	setp.eq.s32 	%p22, %r5, 1;
	@%p22 bra 	$L__BB0_26;
	setp.eq.s32 	%p23, %r5, 2;
	@%p23 bra 	$L__BB0_20;
	bra.uni 	$L__BB0_29;
$L__BB0_20:
	mov.u32 	%r69, _ZZN9winograd46calc_VEPfS0_iiiiiiiE10Btd_shared;
	mad.lo.s32 	%r70, %r3, 24, %r69;
	ld.shared.f32 	%f76, [%r70+4];
	mul.f32 	%f77, %f76, 0f40800000;
	ld.shared.f32 	%f78, [%r70+8];
	mul.f32 	%f79, %f78, 0f40800000;
	sub.f32 	%f80, %f77, %f79;
	ld.shared.f32 	%f81, [%r70+12];
	sub.f32 	%f82, %f80, %f81;
	ld.shared.f32 	%f83, [%r70+16];
	add.f32 	%f96, %f83, %f82;
	bra.uni 	$L__BB0_29;
$L__BB0_21:
	setp.eq.s32 	%p18, %r5, 3;
	@%p18 bra 	$L__BB0_27;
	setp.eq.s32 	%p19, %r5, 4;
	@%p19 bra 	$L__BB0_28;
	setp.eq.s32 	%p20, %r5, 5;
	@%p20 bra 	$L__BB0_24;
	bra.uni 	$L__BB0_29;
$L__BB0_24:
	mov.u32 	%r63, _ZZN9winograd46calc_VEPfS0_iiiiiiiE10Btd_shared;
	mad.lo.s32 	%r64, %r3, 24, %r63;
	ld.shared.f32 	%f56, [%r64+4];
	ld.shared.f32 	%f57, [%r64+12];
	mul.f32 	%f58, %f57, 0fC0A00000;
	fma.rn.f32 	%f59, %f56, 0f40800000, %f58;
	ld.shared.f32 	%f60, [%r64+20];
	add.f32 	%f96, %f60, %f59;
	bra.uni 	$L__BB0_29;
$L__BB0_25:
	mov.u32 	%r73, _ZZN9winograd46calc_VEPfS0_iiiiiiiE10Btd_shared;
	mad.lo.s32 	%r74, %r3, 24, %r73;
	ld.shared.f32 	%f91, [%r74];
	ld.shared.f32 	%f92, [%r74+8];
	mul.f32 	%f93, %f92, 0fC0A00000;
	fma.rn.f32 	%f94, %f91, 0f40800000, %f93;
	ld.shared.f32 	%f95, [%r74+16];
	add.f32 	%f96, %f95, %f94;
	bra.uni 	$L__BB0_29;
$L__BB0_26:
	mov.u32 	%r71, _ZZN9winograd46calc_VEPfS0_iiiiiiiE10Btd_shared;
	mad.lo.s32 	%r72, %r3, 24, %r71;
	ld.shared.f32 	%f84, [%r72+4];
	ld.shared.f32 	%f85, [%r72+8];
	mul.f32 	%f86, %f85, 0fC0800000;
	fma.rn.f32 	%f87, %f84, 0fC0800000, %f86;
	ld.shared.f32 	%f88, [%r72+12];
	add.f32 	%f89, %f88, %f87;
	ld.shared.f32 	%f90, [%r72+16];
	add.f32 	%f96, %f90, %f89;
	bra.uni 	$L__BB0_29;
$L__BB0_27:
	mov.u32 	%r67, _ZZN9winograd46calc_VEPfS0_iiiiiiiE10Btd_shared;
	mad.lo.s32 	%r68, %r3, 24, %r67;
	ld.shared.f32 	%f69, [%r68+4];
	mul.f32 	%f70, %f69, 0fC0000000;
	ld.shared.f32 	%f71, [%r68+8];
	sub.f32 	%f72, %f70, %f71;
	ld.shared.f32 	%f73, [%r68+12];
	fma.rn.f32 	%f74, %f73, 0f40000000, %f72;
	ld.shared.f32 	%f75, [%r68+16];
	add.f32 	%f96, %f75, %f74;
	bra.uni 	$L__BB0_29;
$L__BB0_28:
	mov.u32 	%r65, _ZZN9winograd46calc_VEPfS0_iiiiiiiE10Btd_shared;
	mad.lo.s32 	%r66, %r3, 24, %r65;
	ld.shared.f32 	%f61, [%r66+4];
	add.f32 	%f62, %f61, %f61;
	ld.shared.f32 	%f63, [%r66+8];
	sub.f32 	%f64, %f62, %f63;
	ld.shared.f32 	%f65, [%r66+12];
	add.f32 	%f66, %f65, %f65;
	sub.f32 	%f67, %f64, %f66;
	ld.shared.f32 	%f68, [%r66+16];
	add.f32 	%f96, %f68, %f67;
$L__BB0_29:
	cvta.to.global.u64 	%rd6, %rd2;
	mov.u32 	%r75, %ctaid.x;
	mul.lo.s32 	%r76, %r11, %r75;
	mad.lo.s32 	%r77, %r7, %r1, %r2;
	mad.lo.s32 	%r78, %r76, %r12, %r77;
	mad.lo.s32 	%r79, %r3, 6, %r5;
	mad.lo.s32 	%r80, %r78, 36, %r79;
	mul.wide.u32 	%rd7, %r80, 4;
	add.s64 	%rd8, %rd6, %rd7;
	st.global.f32 	[%rd8], %f96;
	bar.sync 	0;
	ret;

}
	// .globl	_ZN9winograd47calc_UVEPfS0_S0_iii
.visible .entry _ZN9winograd47calc_UVEPfS0_S0_iii(
	.param .u64 .ptr .align 1 _ZN9winograd47calc_UVEPfS0_S0_iii_param_0,
	.param .u64 .ptr .align 1 _ZN9winograd47calc_UVEPfS0_S0_iii_param_1,
	.param .u64 .ptr .align 1 _ZN9winograd47calc_UVEPfS0_S0_iii_param_2,
	.param .u32 _ZN9winograd47calc_UVEPfS0_S0_iii_param_3,
	.param .u32 _ZN9winograd47calc_UVEPfS0_S0_iii_param_4,
	.param .u32 _ZN9winograd47calc_UVEPfS0_S0_iii_param_5
)
{
	.reg .pred 	%p<14>;
	.reg .b32 	%r<70>;
	.reg .b32 	%f<109>;
	.reg .b64 	%rd<20>;
	// demoted variable
	.shared .align 4 .b8 _ZZN9winograd47calc_UVEPfS0_S0_iiiE3Uds[256];
	// demoted variable
	.shared .align 4 .b8 _ZZN9winograd47calc_UVEPfS0_S0_iiiE3Vds[256];
	ld.param.u64 	%rd5, [_ZN9winograd47calc_UVEPfS0_S0_iii_param_0];
	ld.param.u64 	%rd6, [_ZN9winograd47calc_UVEPfS0_S0_iii_param_1];
	ld.param.u32 	%r34, [_ZN9winograd47calc_UVEPfS0_S0_iii_param_3];
	ld.param.u32 	%r35, [_ZN9winograd47calc_UVEPfS0_S0_iii_param_4];
	ld.param.u32 	%r36, [_ZN9winograd47calc_UVEPfS0_S0_iii_param_5];
	cvta.to.global.u64 	%rd1, %rd6;
	cvta.to.global.u64 	%rd2, %rd5;
	mov.u32 	%r37, %ctaid.x;
	shl.b32 	%r38, %r37, 3;
	mov.u32 	%r1, %tid.x;
	add.s32 	%r2, %r38, %r1;
	mov.u32 	%r39, %ctaid.y;
	shl.b32 	%r3, %r39, 3;
	mov.u32 	%r4, %tid.y;
	add.s32 	%r5, %r3, %r4;
	mov.u32 	%r6, %ctaid.z;
	setp.lt.s32 	%p1, %r35, 1;
	mov.f32 	%f108, 0f00000000;
	@%p1 bra 	$L__BB1_19;
	add.s32 	%r7, %r35, 7;
	shl.b32 	%r41, %r1, 5;
	mov.u32 	%r42, _ZZN9winograd47calc_UVEPfS0_S0_iiiE3Uds;
	add.s32 	%r8, %r42, %r41;
	shl.b32 	%r43, %r4, 2;
	add.s32 	%r9, %r8, %r43;
	mul.lo.s32 	%r10, %r35, %r2;
	mov.u32 	%r44, _ZZN9winograd47calc_UVEPfS0_S0_iiiE3Vds;
	add.s32 	%r12, %r44, %r43;
	add.s32 	%r11, %r12, %r41;
	setp.lt.u32 	%p2, %r35, 9;
	mov.f32 	%f108, 0f00000000;
	mov.b32 	%r69, 0;
	@%p2 bra 	$L__BB1_13;
	shr.u32 	%r45, %r7, 3;
	and.b32  	%r46, %r45, 268435454;
	neg.s32 	%r68, %r46;
	add.s32 	%r47, %r1, 8;
	mad.lo.s32 	%r48, %r36, %r47, %r4;
	add.s32 	%r49, %r48, %r3;
	mad.lo.s32 	%r66, %r49, 36, %r6;
	mul.lo.s32 	%r15, %r36, 576;
	mad.lo.s32 	%r50, %r1, %r36, %r4;
	add.s32 	%r51, %r50, %r3;
	mad.lo.s32 	%r65, %r51, 36, %r6;
	mad.lo.s32 	%r52, %r10, 36, %r6;
	mad.lo.s32 	%r63, %r4, 36, %r52;
	mov.f32 	%f108, 0f00000000;
	mov.u32 	%r64, %r4;
	mov.u32 	%r67, %r1;
$L__BB1_3:
	setp.ge.s32 	%p3, %r64, %r35;
	mul.wide.s32 	%rd7, %r63, 4;
	add.s64 	%rd3, %rd2, %rd7;
	mov.f32 	%f100, 0f00000000;
	@%p3 bra 	$L__BB1_5;
	ld.global.f32 	%f100, [%rd3];
$L__BB1_5:
	st.shared.f32 	[%r9], %f100;
	setp.ge.s32 	%p4, %r67, %r35;
	mov.f32 	%f101, 0f00000000;
	@%p4 bra 	$L__BB1_7;
	mul.wide.s32 	%rd8, %r65, 4;
	add.s64 	%rd9, %rd1, %rd8;
	ld.global.f32 	%f101, [%rd9];
$L__BB1_7:
	st.shared.f32 	[%r11], %f101;
	bar.sync 	0;
	ld.shared.f32 	%f27, [%r8];
	ld.shared.f32 	%f28, [%r12];
	fma.rn.f32 	%f29, %f27, %f28, %f108;
	ld.shared.f32 	%f30, [%r8+4];
	ld.shared.f32 	%f31, [%r12+32];
	fma.rn.f32 	%f32, %f30, %f31, %f29;
	ld.shared.f32 	%f33, [%r8+8];
	ld.shared.f32 	%f34, [%r12+64];
	fma.rn.f32 	%f35, %f33, %f34, %f32;
	ld.shared.f32 	%f36, [%r8+12];
	ld.shared.f32 	%f37, [%r12+96];
	fma.rn.f32 	%f38, %f36, %f37, %f35;
	ld.shared.f32 	%f39, [%r8+16];
	ld.shared.f32 	%f40, [%r12+128];
	fma.rn.f32 	%f41, %f39, %f40, %f38;
	ld.shared.f32 	%f42, [%r8+20];
	ld.shared.f32 	%f43, [%r12+160];
	fma.rn.f32 	%f44, %f42, %f43, %f41;
	ld.shared.f32 	%f45, [%r8+24];
	ld.shared.f32 	%f46, [%r12+192];
	fma.rn.f32 	%f47, %f45, %f46, %f44;
	ld.shared.f32 	%f48, [%r8+28];
	ld.shared.f32 	%f49, [%r12+224];
	fma.rn.f32 	%f6, %f48, %f49, %f47;
	bar.sync 	0;
	add.s32 	%r53, %r64, 8;
	setp.ge.s32 	%p5, %r53, %r35;
	mov.f32 	%f102, 0f00000000;
	@%p5 bra 	$L__BB1_9;
	ld.global.f32 	%f102, [%rd3+1152];
$L__BB1_9:
	st.shared.f32 	[%r9], %f102;
	add.s32 	%r54, %r67, 8;
	setp.ge.s32 	%p6, %r54, %r35;
	mov.f32 	%f103, 0f00000000;
	@%p6 bra 	$L__BB1_11;
	mul.wide.s32 	%rd10, %r66, 4;
	add.s64 	%rd11, %rd1, %rd10;
	ld.global.f32 	%f103, [%rd11];
$L__BB1_11:
	st.shared.f32 	[%r11], %f103;
	bar.sync 	0;
	ld.shared.f32 	%f51, [%r8];
	ld.shared.f32 	%f52, [%r12];
	fma.rn.f32 	%f53, %f51, %f52, %f6;
	ld.shared.f32 	%f54, [%r8+4];
	ld.shared.f32 	%f55, [%r12+32];
	fma.rn.f32 	%f56, %f54, %f55, %f53;
	ld.shared.f32 	%f57, [%r8+8];
	ld.shared.f32 	%f58, [%r12+64];
	fma.rn.f32 	%f59, %f57, %f58, %f56;
	ld.shared.f32 	%f60, [%r8+12];
	ld.shared.f32 	%f61, [%r12+96];
	fma.rn.f32 	%f62, %f60, %f61, %f59;
	ld.shared.f32 	%f63, [%r8+16];
	ld.shared.f32 	%f64, [%r12+128];
	fma.rn.f32 	%f65, %f63, %f64, %f62;
	ld.shared.f32 	%f66, [%r8+20];
	ld.shared.f32 	%f67, [%r12+160];
	fma.rn.f32 	%f68, %f66, %f67, %f65;
	ld.shared.f32 	%f69, [%r8+24];
	ld.shared.f32 	%f70, [%r12+192];
	fma.rn.f32 	%f71, %f69, %f70, %f68;
	ld.shared.f32 	%f72, [%r8+28];
	ld.shared.f32 	%f73, [%r12+224];
	fma.rn.f32 	%f108, %f72, %f73, %f71;
	bar.sync 	0;
	add.s32 	%r68, %r68, 2;
	add.s32 	%r67, %r67, 16;
	add.s32 	%r66, %r66, %r15;
	add.s32 	%r65, %r65, %r15;
	add.s32 	%r64, %r64, 16;
	add.s32 	%r63, %r63, 576;
	setp.ne.s32 	%p7, %r68, 0;
	@%p7 bra 	$L__BB1_3;
	and.b32  	%r69, %r7, 2147483632;
$L__BB1_13:
	and.b32  	%r55, %r7, 8;
	setp.eq.s32 	%p8, %r55, 0;
	@%p8 bra 	$L__BB1_19;
	add.s32 	%r32, %r69, %r4;
	setp.ge.s32 	%p9, %r32, %r35;
	mov.f32 	%f106, 0f00000000;
	@%p9 bra 	$L__BB1_16;
	add.s32 	%r56, %r32, %r10;
	mad.lo.s32 	%r57, %r56, 36, %r6;
	mul.wide.s32 	%rd12, %r57, 4;
	add.s64 	%rd13, %rd2, %rd12;
	ld.global.f32 	%f106, [%rd13];
$L__BB1_16:
	st.shared.f32 	[%r9], %f106;
	add.s32 	%r33, %r69, %r1;
	setp.ge.s32 	%p10, %r33, %r35;
	mov.f32 	%f107, 0f00000000;
	@%p10 bra 	$L__BB1_18;
	mad.lo.s32 	%r58, %r33, %r36, %r5;
	mad.lo.s32 	%r59, %r58, 36, %r6;
	mul.wide.s32 	%rd14, %r59, 4;
	add.s64 	%rd15, %rd1, %rd14;
	ld.global.f32 	%f107, [%rd15];
$L__BB1_18:
	st.shared.f32 	[%r11], %f107;
	bar.sync 	0;
	ld.shared.f32 	%f76, [%r8];
	ld.shared.f32 	%f77, [%r12];
	fma.rn.f32 	%f78, %f76, %f77, %f108;
	ld.shared.f32 	%f79, [%r8+4];
	ld.shared.f32 	%f80, [%r12+32];
	fma.rn.f32 	%f81, %f79, %f80, %f78;
	ld.shared.f32 	%f82, [%r8+8];
	ld.shared.f32 	%f83, [%r12+64];
	fma.rn.f32 	%f84, %f82, %f83, %f81;
	ld.shared.f32 	%f85, [%r8+12];
	ld.shared.f32 	%f86, [%r12+96];
	fma.rn.f32 	%f87, %f85, %f86, %f84;
	ld.shared.f32 	%f88, [%r8+16];
	ld.shared.f32 	%f89, [%r12+128];
	fma.rn.f32 	%f90, %f88, %f89, %f87;
	ld.shared.f32 	%f91, [%r8+20];
	ld.shared.f32 	%f92, [%r12+160];
	fma.rn.f32 	%f93, %f91, %f92, %f90;
	ld.shared.f32 	%f94, [%r8+24];
	ld.shared.f32 	%f95, [%r12+192];
	fma.rn.f32 	%f96, %f94, %f95, %f93;
	ld.shared.f32 	%f97, [%r8+28];
	ld.shared.f32 	%f98, [%r12+224];
	fma.rn.f32 	%f108, %f97, %f98, %f96;
	bar.sync 	0;
$L__BB1_19:
	setp.ge.s32 	%p11, %r2, %r34;
	setp.ge.s32 	%p12, %r5, %r36;
	or.pred  	%p13, %p11, %p12;
	@%p13 bra 	$L__BB1_21;
	ld.param.u64 	%rd19, [_ZN9winograd47calc_UVEPfS0_S0_iii_param_2];
	mad.lo.s32 	%r61, %r36, %r2, %r5;
	mad.lo.s32 	%r62, %r61, 36, %r6;
	cvta.to.global.u64 	%rd16, %rd19;
	mul.wide.s32 	%rd17, %r62, 4;
	add.s64 	%rd18, %rd16, %rd17;
	st.global.f32 	[%rd18], %f108;
$L__BB1_21:
	ret;

}
	// .globl	_ZN9winograd49calc_AtmAEPfS0_iiiiiii
.visible .entry _ZN9winograd49calc_AtmAEPfS0_iiiiiii(
	.param .u64 .ptr .align 1 _ZN9winograd49calc_AtmAEPfS0_iiiiiii_param_0,
	.param .u64 .ptr .align 1 _ZN9winograd49calc_AtmAEPfS0_iiiiiii_param_1,
	.param .u32 _ZN9winograd49calc_AtmAEPfS0_iiiiiii_param_2,
	.param .u32 _ZN9winograd49calc_AtmAEPfS0_iiiiiii_param_3,
	.param .u32 _ZN9winograd49calc_AtmAEPfS0_iiiiiii_param_4,
	.param .u32 _ZN9winograd49calc_AtmAEPfS0_iiiiiii_param_5,
	.param .u32 _ZN9winograd49calc_AtmAEPfS0_iiiiiii_param_6,
	.param .u32 _ZN9winograd49calc_AtmAEPfS0_iiiiiii_param_7,
	.param .u32 _ZN9winograd49calc_AtmAEPfS0_iiiiiii_param_8
)
{
	.reg .pred 	%p<12>;
	.reg .b32 	%r<59>;
	.reg .b32 	%f<72>;
	.reg .b64 	%rd<9>;
	// demoted variable
	.shared .align 4 .b8 _ZZN9winograd49calc_AtmAEPfS0_iiiiiiiE1m[144];
	// demoted variable
	.shared .align 4 .b8 _ZZN9winograd49calc_AtmAEPfS0_iiiiiiiE3Atm[96];
	ld.param.u64 	%rd2, [_ZN9winograd49calc_AtmAEPfS0_iiiiiii_param_0];
	ld.param.u64 	%rd1, [_ZN9winograd49calc_AtmAEPfS0_iiiiiii_param_1];
	ld.param.u32 	%r9, [_ZN9winograd49calc_AtmAEPfS0_iiiiiii_param_2];
	ld.param.u32 	%r12, [_ZN9winograd49calc_AtmAEPfS0_iiiiiii_param_3];
	ld.param.u32 	%r10, [_ZN9winograd49calc_AtmAEPfS0_iiiiiii_param_4];
	ld.param.u32 	%r11, [_ZN9winograd49calc_AtmAEPfS0_iiiiiii_param_5];
	ld.param.u32 	%r13, [_ZN9winograd49calc_AtmAEPfS0_iiiiiii_param_6];
	ld.param.u32 	%r14, [_ZN9winograd49calc_AtmAEPfS0_iiiiiii_param_7];
	ld.param.u32 	%r15, [_ZN9winograd49calc_AtmAEPfS0_iiiiiii_param_8];
	cvta.to.global.u64 	%rd3, %rd2;
	mov.u32 	%r1, %ctaid.x;
	mov.u32 	%r2, %ctaid.y;
	mov.u32 	%r16, %ctaid.z;
	div.u32 	%r3, %r16, %r15;
	rem.u32 	%r4, %r16, %r14;
	mov.u32 	%r5, %tid.x;
	mov.u32 	%r6, %tid.y;
	mad.lo.s32 	%r17, %r12, %r1, %r16;
	mad.lo.s32 	%r18, %r13, %r2, %r17;
	mad.lo.s32 	%r19, %r5, 6, %r6;
	mad.lo.s32 	%r20, %r18, 36, %r19;
	mul.wide.u32 	%rd4, %r20, 4;
	add.s64 	%rd5, %rd3, %rd4;
	ld.global.f32 	%f6, [%rd5];
	mov.u32 	%r21, _ZZN9winograd49calc_AtmAEPfS0_iiiiiiiE1m;
	mad.lo.s32 	%r22, %r5, 24, %r21;
	shl.b32 	%r23, %r6, 2;
	add.s32 	%r24, %r22, %r23;
	st.shared.f32 	[%r24], %f6;
	bar.sync 	0;
	setp.gt.u32 	%p1, %r5, 3;
	@%p1 bra 	$L__BB2_18;
	setp.gt.s32 	%p2, %r5, 1;
	@%p2 bra 	$L__BB2_6;
	setp.eq.s32 	%p4, %r5, 0;
	@%p4 bra 	$L__BB2_3;
	bra.uni 	$L__BB2_4;
$L__BB2_3:
	add.s32 	%r42, %r21, %r23;
	ld.shared.f32 	%f32, [%r42];
	ld.shared.f32 	%f33, [%r42+24];
	add.f32 	%f34, %f32, %f33;
	ld.shared.f32 	%f35, [%r42+48];
	add.f32 	%f36, %f34, %f35;
	ld.shared.f32 	%f37, [%r42+72];
	add.f32 	%f38, %f36, %f37;
	ld.shared.f32 	%f39, [%r42+96];
	add.f32 	%f40, %f38, %f39;
	mov.u32 	%r43, _ZZN9winograd49calc_AtmAEPfS0_iiiiiiiE3Atm;
	add.s32 	%r44, %r43, %r23;
	st.shared.f32 	[%r44], %f40;
	bra.uni 	$L__BB2_8;
$L__BB2_4:
	add.s32 	%r37, %r21, %r23;
	ld.shared.f32 	%f24, [%r37+24];
	ld.shared.f32 	%f25, [%r37+48];
	sub.f32 	%f26, %f24, %f25;
	ld.shared.f32 	%f27, [%r37+72];
	fma.rn.f32 	%f28, %f27, 0f40000000, %f26;
	ld.shared.f32 	%f29, [%r37+96];
	add.f32 	%f30, %f29, %f29;
	sub.f32 	%f31, %f28, %f30;
	mov.u32 	%r38, _ZZN9winograd49calc_AtmAEPfS0_iiiiiiiE3Atm;
	add.s32 	%r39, %r38, %r23;
	st.shared.f32 	[%r39+24], %f31;
	bra.uni 	$L__BB2_8;
$L__BB2_5:
	add.s32 	%r32, %r21, %r23;
	ld.shared.f32 	%f17, [%r32+24];
	ld.shared.f32 	%f18, [%r32+48];
	add.f32 	%f19, %f17, %f18;
	ld.shared.f32 	%f20, [%r32+72];
	fma.rn.f32 	%f21, %f20, 0f40800000, %f19;
	ld.shared.f32 	%f22, [%r32+96];
	fma.rn.f32 	%f23, %f22, 0f40800000, %f21;
	mov.u32 	%r33, _ZZN9winograd49calc_AtmAEPfS0_iiiiiiiE3Atm;
	add.s32 	%r34, %r33, %r23;
	st.shared.f32 	[%r34+48], %f23;
	bra.uni 	$L__BB2_8;
$L__BB2_6:
	setp.eq.s32 	%p3, %r5, 2;
	@%p3 bra 	$L__BB2_5;
	add.s32 	%r27, %r21, %r23;
	ld.shared.f32 	%f7, [%r27+24];
	ld.shared.f32 	%f8, [%r27+48];
	sub.f32 	%f9, %f7, %f8;
	ld.shared.f32 	%f10, [%r27+72];
	fma.rn.f32 	%f11, %f10, 0f41000000, %f9;
	ld.shared.f32 	%f12, [%r27+96];
	mul.f32 	%f13, %f12, 0f41000000;
	sub.f32 	%f14, %f11, %f13;
	ld.shared.f32 	%f15, [%r27+120];
	add.f32 	%f16, %f15, %f14;
	mov.u32 	%r28, _ZZN9winograd49calc_AtmAEPfS0_iiiiiiiE3Atm;
	add.s32 	%r29, %r28, %r23;
	st.shared.f32 	[%r29+72], %f16;
$L__BB2_8:
	bar.sync 	0;
	setp.gt.u32 	%p5, %r6, 3;
	@%p5 bra 	$L__BB2_18;
	setp.gt.s32 	%p6, %r6, 1;
	@%p6 bra 	$L__BB2_14;
	setp.eq.s32 	%p8, %r6, 0;
	@%p8 bra 	$L__BB2_11;
	bra.uni 	$L__BB2_12;
$L__BB2_11:
	mov.u32 	%r51, _ZZN9winograd49calc_AtmAEPfS0_iiiiiiiE3Atm;
	mad.lo.s32 	%r52, %r5, 24, %r51;
	ld.shared.f32 	%f63, [%r52];
	ld.shared.f32 	%f64, [%r52+4];
	add.f32 	%f65, %f63, %f64;
	ld.shared.f32 	%f66, [%r52+8];
	add.f32 	%f67, %f65, %f66;
	ld.shared.f32 	%f68, [%r52+12];
	add.f32 	%f69, %f67, %f68;
	ld.shared.f32 	%f70, [%r52+16];
	add.f32 	%f71, %f69, %f70;
	bra.uni 	$L__BB2_16;
$L__BB2_12:
	mov.u32 	%r49, _ZZN9winograd49calc_AtmAEPfS0_iiiiiiiE3Atm;
	mad.lo.s32 	%r50, %r5, 24, %r49;
	ld.shared.f32 	%f56, [%r50+4];
	ld.shared.f32 	%f57, [%r50+8];
	sub.f32 	%f58, %f56, %f57;
	ld.shared.f32 	%f59, [%r50+12];
	fma.rn.f32 	%f60, %f59, 0f40000000, %f58;
	ld.shared.f32 	%f61, [%r50+16];
	add.f32 	%f62, %f61, %f61;
	sub.f32 	%f71, %f60, %f62;
	bra.uni 	$L__BB2_16;
$L__BB2_13:
	mov.u32 	%r47, _ZZN9winograd49calc_AtmAEPfS0_iiiiiiiE3Atm;
	mad.lo.s32 	%r48, %r5, 24, %r47;
	ld.shared.f32 	%f50, [%r48+4];
	ld.shared.f32 	%f51, [%r48+8];
	add.f32 	%f52, %f50, %f51;
	ld.shared.f32 	%f53, [%r48+12];
	fma.rn.f32 	%f54, %f53, 0f40800000, %f52;
	ld.shared.f32 	%f55, [%r48+16];
	fma.rn.f32 	%f71, %f55, 0f40800000, %f54;
	bra.uni 	$L__BB2_16;
$L__BB2_14:
	setp.eq.s32 	%p7, %r6, 2;
	@%p7 bra 	$L__BB2_13;
	mov.u32 	%r45, _ZZN9winograd49calc_AtmAEPfS0_iiiiiiiE3Atm;
	mad.lo.s32 	%r46, %r5, 24, %r45;
	ld.shared.f32 	%f41, [%r46+4];
	ld.shared.f32 	%f42, [%r46+8];
	sub.f32 	%f43, %f41, %f42;
	ld.shared.f32 	%f44, [%r46+12];
	fma.rn.f32 	%f45, %f44, 0f41000000, %f43;
	ld.shared.f32 	%f46, [%r46+16];
	mul.f32 	%f47, %f46, 0f41000000;
	sub.f32 	%f48, %f45, %f47;
	ld.shared.f32 	%f49, [%r46+20];
	add.f32 	%f71, %f49, %f48;
$L__BB2_16:
	bar.sync 	0;
	shl.b32 	%r53, %r3, 2;
	add.s32 	%r7, %r53, %r5;
	shl.b32 	%r54, %r4, 2;
	add.s32 	%r55, %r54, %r6;
	setp.ge.s32 	%p9, %r7, %r10;
	setp.ge.s32 	%p10, %r55, %r11;
	or.pred  	%p11, %p9, %p10;
	@%p11 bra 	$L__BB2_18;
	mad.lo.s32 	%r56, %r9, %r2, %r1;
	mad.lo.s32 	%r57, %r56, %r10, %r7;
	mad.lo.s32 	%r58, %r57, %r11, %r55;
	cvta.to.global.u64 	%rd6, %rd1;
	mul.wide.s32 	%rd7, %r58, 4;
	add.s64 	%rd8, %rd6, %rd7;
	st.global.f32 	[%rd8], %f71;
$L__BB2_18:
	ret;

}
	// .globl	_ZN9winograd414calc_AtmA_biasEPfS0_S0_iiiiiii
.visible .entry _ZN9winograd414calc_AtmA_biasEPfS0_S0_iiiiiii(
	.param .u64 .ptr .align 1 _ZN9winograd414calc_AtmA_biasEPfS0_S0_iiiiiii_param_0,
	.param .u64 .ptr .align 1 _ZN9winograd414calc_AtmA_biasEPfS0_S0_iiiiiii_param_1,
	.param .u64 .ptr .align 1 _ZN9winograd414calc_AtmA_biasEPfS0_S0_iiiiiii_param_2,
	.param .u32 _ZN9winograd414calc_AtmA_biasEPfS0_S0_iiiiiii_param_3,
	.param .u32 _ZN9winograd414calc_AtmA_biasEPfS0_S0_iiiiiii_param_4,
	.param .u32 _ZN9winograd414calc_AtmA_biasEPfS0_S0_iiiiiii_param_5,
	.param .u32 _ZN9winograd414calc_AtmA_biasEPfS0_S0_iiiiiii_param_6,
	.param .u32 _ZN9winograd414calc_AtmA_biasEPfS0_S0_iiiiiii_param_7,
	.param .u32 _ZN9winograd414calc_AtmA_biasEPfS0_S0_iiiiiii_param_8,
	.param .u32 _ZN9winograd414calc_AtmA_biasEPfS0_S0_iiiiiii_param_9
)
{
	.reg .pred 	%p<12>;
	.reg .b32 	%r<59>;
	.reg .b32 	%f<74>;
	.reg .b64 	%rd<13>;
	// demoted variable
	.shared .align 4 .b8 _ZZN9winograd414calc_AtmA_biasEPfS0_S0_iiiiiiiE1m[144];
	// demoted variable
	.shared .align 4 .b8 _ZZN9winograd414calc_AtmA_biasEPfS0_S0_iiiiiiiE3Atm[96];
	ld.param.u64 	%rd3, [_ZN9winograd414calc_AtmA_biasEPfS0_S0_iiiiiii_param_0];
	ld.param.u64 	%rd1, [_ZN9winograd414calc_AtmA_biasEPfS0_S0_iiiiiii_param_1];
	ld.param.u64 	%rd2, [_ZN9winograd414calc_AtmA_biasEPfS0_S0_iiiiiii_param_2];
	ld.param.u32 	%r9, [_ZN9winograd414calc_AtmA_biasEPfS0_S0_iiiiiii_param_3];
	ld.param.u32 	%r12, [_ZN9winograd414calc_AtmA_biasEPfS0_S0_iiiiiii_param_4];
	ld.param.u32 	%r10, [_ZN9winograd414calc_AtmA_biasEPfS0_S0_iiiiiii_param_5];
	ld.param.u32 	%r11, [_ZN9winograd414calc_AtmA_biasEPfS0_S0_iiiiiii_param_6];
	ld.param.u32 	%r13, [_ZN9winograd414calc_AtmA_biasEPfS0_S0_iiiiiii_param_7];
	ld.param.u32 	%r14, [_ZN9winograd414calc_AtmA_biasEPfS0_S0_iiiiiii_param_8];
	ld.param.u32 	%r15, [_ZN9winograd414calc_AtmA_biasEPfS0_S0_iiiiiii_param_9];
	cvta.to.global.u64 	%rd4, %rd3;
	mov.u32 	%r1, %ctaid.x;
	mov.u32 	%r2, %ctaid.y;
	mov.u32 	%r16, %ctaid.z;
	div.u32 	%r3, %r16, %r15;
	rem.u32 	%r4, %r16, %r14;
	mov.u32 	%r5, %tid.x;
	mov.u32 	%r6, %tid.y;
	mad.lo.s32 	%r17, %r12, %r1, %r16;
	mad.lo.s32 	%r18, %r13, %r2, %r17;
	mad.lo.s32 	%r19, %r5, 6, %r6;
	mad.lo.s32 	%r20, %r18, 36, %r19;
	mul.wide.u32 	%rd5, %r20, 4;
	add.s64 	%rd6, %rd4, %rd5;
	ld.global.f32 	%f6, [%rd6];
	mov.u32 	%r21, _ZZN9winograd414calc_AtmA_biasEPfS0_S0_iiiiiiiE1m;
	mad.lo.s32 	%r22, %r5, 24, %r21;
	shl.b32 	%r23, %r6, 2;
	add.s32 	%r24, %r22, %r23;
	st.shared.f32 	[%r24], %f6;
	bar.sync 	0;
	setp.gt.u32 	%p1, %r5, 3;
	@%p1 bra 	$L__BB3_18;
	setp.gt.s32 	%p2, %r5, 1;
	@%p2 bra 	$L__BB3_6;
	setp.eq.s32 	%p4, %r5, 0;
	@%p4 bra 	$L__BB3_3;
	bra.uni 	$L__BB3_4;
$L__BB3_3:
	add.s32 	%r42, %r21, %r23;
	ld.shared.f32 	%f32, [%r42];
	ld.shared.f32 	%f33, [%r42+24];
	add.f32 	%f34, %f32, %f33;
	ld.shared.f32 	%f35, [%r42+48];
	add.f32 	%f36, %f34, %f35;
	ld.shared.f32 	%f37, [%r42+72];
	add.f32 	%f38, %f36, %f37;
	ld.shared.f32 	%f39, [%r42+96];
	add.f32 	%f40, %f38, %f39;
	mov.u32 	%r43, _ZZN9winograd414calc_AtmA_biasEPfS0_S0_iiiiiiiE3Atm;
	add.s32 	%r44, %r43, %r23;
	st.shared.f32 	[%r44], %f40;
	bra.uni 	$L__BB3_8;
$L__BB3_4:
	add.s32 	%r37, %r21, %r23;
	ld.shared.f32 	%f24, [%r37+24];
	ld.shared.f32 	%f25, [%r37+48];
	sub.f32 	%f26, %f24, %f25;
	ld.shared.f32 	%f27, [%r37+72];
	fma.rn.f32 	%f28, %f27, 0f40000000, %f26;
	ld.shared.f32 	%f29, [%r37+96];
	add.f32 	%f30, %f29, %f29;
	sub.f32 	%f31, %f28, %f30;
	mov.u32 	%r38, _ZZN9winograd414calc_AtmA_biasEPfS0_S0_iiiiiiiE3Atm;
	add.s32 	%r39, %r38, %r23;
	st.shared.f32 	[%r39+24], %f31;
	bra.uni 	$L__BB3_8;
$L__BB3_5:
	add.s32 	%r32, %r21, %r23;
	ld.shared.f32 	%f17, [%r32+24];
	ld.shared.f32 	%f18, [%r32+48];
	add.f32 	%f19, %f17, %f18;
	ld.shared.f32 	%f20, [%r32+72];
	fma.rn.f32 	%f21, %f20, 0f40800000, %f19;
	ld.shared.f32 	%f22, [%r32+96];
	fma.rn.f32 	%f23, %f22, 0f40800000, %f21;
	mov.u32 	%r33, _ZZN9winograd414calc_AtmA_biasEPfS0_S0_iiiiiiiE3Atm;
	add.s32 	%r34, %r33, %r23;
	st.shared.f32 	[%r34+48], %f23;
	bra.uni 	$L__BB3_8;
$L__BB3_6:
	setp.eq.s32 	%p3, %r5, 2;
	@%p3 bra 	$L__BB3_5;
	add.s32 	%r27, %r21, %r23;
	ld.shared.f32 	%f7, [%r27+24];
	ld.shared.f32 	%f8, [%r27+48];
	sub.f32 	%f9, %f7, %f8;
	ld.shared.f32 	%f10, [%r27+72];
	fma.rn.f32 	%f11, %f10, 0f41000000, %f9;
	ld.shared.f32 	%f12, [%r27+96];
	mul.f32 	%f13, %f12, 0f41000000;
	sub.f32 	%f14, %f11, %f13;
	ld.shared.f32 	%f15, [%r27+120];
	add.f32 	%f16, %f15, %f14;
	mov.u32 	%r28, _ZZN9winograd414calc_AtmA_biasEPfS0_S0_iiiiiiiE3Atm;
	add.s32 	%r29, %r28, %r23;
	st.shared.f32 	[%r29+72], %f16;
$L__BB3_8:
	bar.sync 	0;
	setp.gt.u32 	%p5, %r6, 3;
	@%p5 bra 	$L__BB3_18;
	setp.gt.s32 	%p6, %r6, 1;
	@%p6 bra 	$L__BB3_14;
	setp.eq.s32 	%p8, %r6, 0;
	@%p8 bra 	$L__BB3_11;
	bra.uni 	$L__BB3_12;
$L__BB3_11:
	mov.u32 	%r51, _ZZN9winograd414calc_AtmA_biasEPfS0_S0_iiiiiiiE3Atm;
	mad.lo.s32 	%r52, %r5, 24, %r51;
	ld.shared.f32 	%f63, [%r52];
	ld.shared.f32 	%f64, [%r52+4];
	add.f32 	%f65, %f63, %f64;
	ld.shared.f32 	%f66, [%r52+8];
	add.f32 	%f67, %f65, %f66;
	ld.shared.f32 	%f68, [%r52+12];
	add.f32 	%f69, %f67, %f68;
	ld.shared.f32 	%f70, [%r52+16];
	add.f32 	%f73, %f69, %f70;
	bra.uni 	$L__BB3_16;
$L__BB3_12:
	mov.u32 	%r49, _ZZN9winograd414calc_AtmA_biasEPfS0_S0_iiiiiiiE3Atm;
	mad.lo.s32 	%r50, %r5, 24, %r49;
	ld.shared.f32 	%f56, [%r50+4];
	ld.shared.f32 	%f57, [%r50+8];
	sub.f32 	%f58, %f56, %f57;
	ld.shared.f32 	%f59, [%r50+12];
	fma.rn.f32 	%f60, %f59, 0f40000000, %f58;
	ld.shared.f32 	%f61, [%r50+16];
	add.f32 	%f62, %f61, %f61;
	sub.f32 	%f73, %f60, %f62;
	bra.uni 	$L__BB3_16;
$L__BB3_13:
	mov.u32 	%r47, _ZZN9winograd414calc_AtmA_biasEPfS0_S0_iiiiiiiE3Atm;
	mad.lo.s32 	%r48, %r5, 24, %r47;
	ld.shared.f32 	%f50, [%r48+4];
	ld.shared.f32 	%f51, [%r48+8];
	add.f32 	%f52, %f50, %f51;
	ld.shared.f32 	%f53, [%r48+12];
	fma.rn.f32 	%f54, %f53, 0f40800000, %f52;
	ld.shared.f32 	%f55, [%r48+16];
	fma.rn.f32 	%f73, %f55, 0f40800000, %f54;
	bra.uni 	$L__BB3_16;
$L__BB3_14:
	setp.eq.s32 	%p7, %r6, 2;
	@%p7 bra 	$L__BB3_13;
	mov.u32 	%r45, _ZZN9winograd414calc_AtmA_biasEPfS0_S0_iiiiiiiE3Atm;
	mad.lo.s32 	%r46, %r5, 24, %r45;
	ld.shared.f32 	%f41, [%r46+4];
	ld.shared.f32 	%f42, [%r46+8];
	sub.f32 	%f43, %f41, %f42;
	ld.shared.f32 	%f44, [%r46+12];
	fma.rn.f32 	%f45, %f44, 0f41000000, %f43;
	ld.shared.f32 	%f46, [%r46+16];
	mul.f32 	%f47, %f46, 0f41000000;
	sub.f32 	%f48, %f45, %f47;
	ld.shared.f32 	%f49, [%r46+20];
	add.f32 	%f73, %f49, %f48;
$L__BB3_16:
	shl.b32 	%r53, %r3, 2;
	add.s32 	%r7, %r53, %r5;
	shl.b32 	%r54, %r4, 2;
	add.s32 	%r55, %r54, %r6;
	setp.ge.s32 	%p9, %r7, %r10;
	setp.ge.s32 	%p10, %r55, %r11;
	or.pred  	%p11, %p9, %p10;
	@%p11 bra 	$L__BB3_18;
	cvta.to.global.u64 	%rd7, %rd2;
	mul.wide.u32 	%rd8, %r1, 4;
	add.s64 	%rd9, %rd7, %rd8;
	ld.global.f32 	%f71, [%rd9];
	add.f32 	%f72, %f73, %f71;
	mad.lo.s32 	%r56, %r9, %r2, %r1;
	mad.lo.s32 	%r57, %r56, %r10, %r7;
	mad.lo.s32 	%r58, %r57, %r11, %r55;
	cvta.to.global.u64 	%rd10, %rd1;
	mul.wide.s32 	%rd11, %r58, 4;
	add.s64 	%rd12, %rd10, %rd11;
	st.global.f32 	[%rd12], %f72;
$L__BB3_18:
	ret;

}
	// .globl	_ZN9winograd419calc_AtmA_bias_reluEPfS0_S0_iiiiiii
.visible .entry _ZN9winograd419calc_AtmA_bias_reluEPfS0_S0_iiiiiii(
	.param .u64 .ptr .align 1 _ZN9winograd419calc_AtmA_bias_reluEPfS0_S0_iiiiiii_param_0,
	.param .u64 .ptr .align 1 _ZN9winograd419calc_AtmA_bias_reluEPfS0_S0_iiiiiii_param_1,
	.param .u64 .ptr .align 1 _ZN9winograd419calc_AtmA_bias_reluEPfS0_S0_iiiiiii_param_2,
	.param .u32 _ZN9winograd419calc_AtmA_bias_reluEPfS0_S0_iiiiiii_param_3,
	.param .u32 _ZN9winograd419calc_AtmA_bias_reluEPfS0_S0_iiiiiii_param_4,
	.param .u32 _ZN9winograd419calc_AtmA_bias_reluEPfS0_S0_iiiiiii_param_5,
	.param .u32 _ZN9winograd419calc_AtmA_bias_reluEPfS0_S0_iiiiiii_param_6,
	.param .u32 _ZN9winograd419calc_AtmA_bias_reluEPfS0_S0_iiiiiii_param_7,
	.param .u32 _ZN9winograd419calc_AtmA_bias_reluEPfS0_S0_iiiiiii_param_8,
	.param .u32 _ZN9winograd419calc_AtmA_bias_reluEPfS0_S0_iiiiiii_param_9
)
{
	.reg .pred 	%p<12>;
	.reg .b32 	%r<59>;
	.reg .b32 	%f<75>;
	.reg .b64 	%rd<13>;
	// demoted variable
	.shared .align 4 .b8 _ZZN9winograd419calc_AtmA_bias_reluEPfS0_S0_iiiiiiiE1m[144];
	// demoted variable
	.shared .align 4 .b8 _ZZN9winograd419calc_AtmA_bias_reluEPfS0_S0_iiiiiiiE3Atm[96];
	ld.param.u64 	%rd3, [_ZN9winograd419calc_AtmA_bias_reluEPfS0_S0_iiiiiii_param_0];
	ld.param.u64 	%rd1, [_ZN9winograd419calc_AtmA_bias_reluEPfS0_S0_iiiiiii_param_1];
	ld.param.u64 	%rd2, [_ZN9winograd419calc_AtmA_bias_reluEPfS0_S0_iiiiiii_param_2];
	ld.param.u32 	%r9, [_ZN9winograd419calc_AtmA_bias_reluEPfS0_S0_iiiiiii_param_3];
	ld.param.u32 	%r12, [_ZN9winograd419calc_AtmA_bias_reluEPfS0_S0_iiiiiii_param_4];
	ld.param.u32 	%r10, [_ZN9winograd419calc_AtmA_bias_reluEPfS0_S0_iiiiiii_param_5];
	ld.param.u32 	%r11, [_ZN9winograd419calc_AtmA_bias_reluEPfS0_S0_iiiiiii_param_6];
	ld.param.u32 	%r13, [_ZN9winograd419calc_AtmA_bias_reluEPfS0_S0_iiiiiii_param_7];
	ld.param.u32 	%r14, [_ZN9winograd419calc_AtmA_bias_reluEPfS0_S0_iiiiiii_param_8];
	ld.param.u32 	%r15, [_ZN9winograd419calc_AtmA_bias_reluEPfS0_S0_iiiiiii_param_9];
	cvta.to.global.u64 	%rd4, %rd3;
	mov.u32 	%r1, %ctaid.x;
	mov.u32 	%r2, %ctaid.y;
	mov.u32 	%r16, %ctaid.z;
	div.u32 	%r3, %r16, %r15;
	rem.u32 	%r4, %r16, %r14;
	mov.u32 	%r5, %tid.x;
	mov.u32 	%r6, %tid.y;
	mad.lo.s32 	%r17, %r12, %r1, %r16;
	mad.lo.s32 	%r18, %r13, %r2, %r17;
	mad.lo.s32 	%r19, %r5, 6, %r6;
	mad.lo.s32 	%r20, %r18, 36, %r19;
	mul.wide.u32 	%rd5, %r20, 4;
	add.s64 	%rd6, %rd4, %rd5;
	ld.global.f32 	%f6, [%rd6];
	mov.u32 	%r21, _ZZN9winograd419calc_AtmA_bias_reluEPfS0_S0_iiiiiiiE1m;
	mad.lo.s32 	%r22, %r5, 24, %r21;
	shl.b32 	%r23, %r6, 2;
	add.s32 	%r24, %r22, %r23;
	st.shared.f32 	[%r24], %f6;
	bar.sync 	0;
	setp.gt.u32 	%p1, %r5, 3;
	@%p1 bra 	$L__BB4_18;
	setp.gt.s32 	%p2, %r5, 1;
	@%p2 bra 	$L__BB4_6;
	setp.eq.s32 	%p4, %r5, 0;
	@%p4 bra 	$L__BB4_3;
	bra.uni 	$L__BB4_4;
$L__BB4_3:
	add.s32 	%r42, %r21, %r23;
	ld.shared.f32 	%f32, [%r42];
	ld.shared.f32 	%f33, [%r42+24];
	add.f32 	%f34, %f32, %f33;
	ld.shared.f32 	%f35, [%r42+48];
	add.f32 	%f36, %f34, %f35;
	ld.shared.f32 	%f37, [%r42+72];
	add.f32 	%f38, %f36, %f37;
	ld.shared.f32 	%f39, [%r42+96];
	add.f32 	%f40, %f38, %f39;
	mov.u32 	%r43, _ZZN9winograd419calc_AtmA_bias_reluEPfS0_S0_iiiiiiiE3Atm;
	add.s32 	%r44, %r43, %r23;
	st.shared.f32 	[%r44], %f40;
	bra.uni 	$L__BB4_8;
$L__BB4_4:
	add.s32 	%r37, %r21, %r23;
	ld.shared.f32 	%f24, [%r37+24];
	ld.shared.f32 	%f25, [%r37+48];
	sub.f32 	%f26, %f24, %f25;
	ld.shared.f32 	%f27, [%r37+72];
	fma.rn.f32 	%f28, %f27, 0f40000000, %f26;
	ld.shared.f32 	%f29, [%r37+96];
	add.f32 	%f30, %f29, %f29;
	sub.f32 	%f31, %f28, %f30;
	mov.u32 	%r38, _ZZN9winograd419calc_AtmA_bias_reluEPfS0_S0_iiiiiiiE3Atm;
	add.s32 	%r39, %r38, %r23;
	st.shared.f32 	[%r39+24], %f31;
	bra.uni 	$L__BB4_8;
$L__BB4_5:
	add.s32 	%r32, %r21, %r23;
	ld.shared.f32 	%f17, [%r32+24];
	ld.shared.f32 	%f18, [%r32+48];
	add.f32 	%f19, %f17, %f18;
	ld.shared.f32 	%f20, [%r32+72];
	fma.rn.f32 	%f21, %f20, 0f40800000, %f19;
	ld.shared.f32 	%f22, [%r32+96];
	fma.rn.f32 	%f23, %f22, 0f40800000, %f21;
	mov.u32 	%r33, _ZZN9winograd419calc_AtmA_bias_reluEPfS0_S0_iiiiiiiE3Atm;
	add.s32 	%r34, %r33, %r23;
	st.shared.f32 	[%r34+48], %f23;
	bra.uni 	$L__BB4_8;
$L__BB4_6:
	setp.eq.s32 	%p3, %r5, 2;
	@%p3 bra 	$L__BB4_5;
	add.s32 	%r27, %r21, %r23;
	ld.shared.f32 	%f7, [%r27+24];
	ld.shared.f32 	%f8, [%r27+48];
	sub.f32 	%f9, %f7, %f8;
	ld.shared.f32 	%f10, [%r27+72];
	fma.rn.f32 	%f11, %f10, 0f41000000, %f9;
	ld.shared.f32 	%f12, [%r27+96];
	mul.f32 	%f13, %f12, 0f41000000;
	sub.f32 	%f14, %f11, %f13;
	ld.shared.f32 	%f15, [%r27+120];
	add.f32 	%f16, %f15, %f14;
	mov.u32 	%r28, _ZZN9winograd419calc_AtmA_bias_reluEPfS0_S0_iiiiiiiE3Atm;
	add.s32 	%r29, %r28, %r23;
	st.shared.f32 	[%r29+72], %f16;
$L__BB4_8:
	bar.sync 	0;
	setp.gt.u32 	%p5, %r6, 3;
	@%p5 bra 	$L__BB4_18;
	setp.gt.s32 	%p6, %r6, 1;
	@%p6 bra 	$L__BB4_14;
	setp.eq.s32 	%p8, %r6, 0;
	@%p8 bra 	$L__BB4_11;
	bra.uni 	$L__BB4_12;
$L__BB4_11:
	mov.u32 	%r51, _ZZN9winograd419calc_AtmA_bias_reluEPfS0_S0_iiiiiiiE3Atm;
	mad.lo.s32 	%r52, %r5, 24, %r51;
	ld.shared.f32 	%f63, [%r52];
	ld.shared.f32 	%f64, [%r52+4];
	add.f32 	%f65, %f63, %f64;
	ld.shared.f32 	%f66, [%r52+8];
	add.f32 	%f67, %f65, %f66;
	ld.shared.f32 	%f68, [%r52+12];
	add.f32 	%f69, %f67, %f68;
	ld.shared.f32 	%f70, [%r52+16];
	add.f32 	%f74, %f69, %f70;
	bra.uni 	$L__BB4_16;
$L__BB4_12:
	mov.u32 	%r49, _ZZN9winograd419calc_AtmA_bias_reluEPfS0_S0_iiiiiiiE3Atm;
	mad.lo.s32 	%r50, %r5, 24, %r49;
	ld.shared.f32 	%f56, [%r50+4];
	ld.shared.f32 	%f57, [%r50+8];
	sub.f32 	%f58, %f56, %f57;
	ld.shared.f32 	%f59, [%r50+12];
	fma.rn.f32 	%f60, %f59, 0f40000000, %f58;
	ld.shared.f32 	%f61, [%r50+16];
	add.f32 	%f62, %f61, %f61;
	sub.f32 	%f74, %f60, %f62;
	bra.uni 	$L__BB4_16;
$L__BB4_13:
	mov.u32 	%r47, _ZZN9winograd419calc_AtmA_bias_reluEPfS0_S0_iiiiiiiE3Atm;
	mad.lo.s32 	%r48, %r5, 24, %r47;
	ld.shared.f32 	%f50, [%r48+4];
	ld.shared.f32 	%f51, [%r48+8];
	add.f32 	%f52, %f50, %f51;
	ld.shared.f32 	%f53, [%r48+12];
	fma.rn.f32 	%f54, %f53, 0f40800000, %f52;
	ld.shared.f32 	%f55, [%r48+16];
	fma.rn.f32 	%f74, %f55, 0f40800000, %f54;
	bra.uni 	$L__BB4_16;
$L__BB4_14:
	setp.eq.s32 	%p7, %r6, 2;
	@%p7 bra 	$L__BB4_13;
	mov.u32 	%r45, _ZZN9winograd419calc_AtmA_bias_reluEPfS0_S0_iiiiiiiE3Atm;
	mad.lo.s32 	%r46, %r5, 24, %r45;
	ld.shared.f32 	%f41, [%r46+4];
	ld.shared.f32 	%f42, [%r46+8];
	sub.f32 	%f43, %f41, %f42;
	ld.shared.f32 	%f44, [%r46+12];
	fma.rn.f32 	%f45, %f44, 0f41000000, %f43;
	ld.shared.f32 	%f46, [%r46+16];
	mul.f32 	%f47, %f46, 0f41000000;
	sub.f32 	%f48, %f45, %f47;
	ld.shared.f32 	%f49, [%r46+20];
	add.f32 	%f74, %f49, %f48;
$L__BB4_16:
	shl.b32 	%r53, %r3, 2;
	add.s32 	%r7, %r53, %r5;
	shl.b32 	%r54, %r4, 2;
	add.s32 	%r55, %r54, %r6;
	setp.ge.s32 	%p9, %r7, %r10;
	setp.ge.s32 	%p10, %r55, %r11;
	or.pred  	%p11, %p9, %p10;
	@%p11 bra 	$L__BB4_18;
	cvta.to.global.u64 	%rd7, %rd2;
	mul.wide.u32 	%rd8, %r1, 4;
	add.s64 	%rd9, %rd7, %rd8;
	ld.global.f32 	%f71, [%rd9];
	add.f32 	%f72, %f74, %f71;
	max.f32 	%f73, %f72, 0f00000000;
	mad.lo.s32 	%r56, %r9, %r2, %r1;
	mad.lo.s32 	%r57, %r56, %r10, %r7;
	mad.lo.s32 	%r58, %r57, %r11, %r55;
	cvta.to.global.u64 	%rd10, %rd1;
	mul.wide.s32 	%rd11, %r58, 4;
	add.s64 	%rd12, %rd10, %rd11;
	st.global.f32 	[%rd12], %f73;
$L__BB4_18:
	ret;

}
	// .globl	_ZN9winograd412print_deviceEPfi
.visible .entry _ZN9winograd412print_deviceEPfi(
	.param .u64 .ptr .align 1 _ZN9winograd412print_deviceEPfi_param_0,
	.param .u32 _ZN9winograd412print_deviceEPfi_param_1
)
{
	.local .align 8 .b8 	__local_depot5[8];
	.reg .b64 	%SP;
	.reg .b64 	%SPL;
	.reg .pred 	%p<10>;
	.reg .b32 	%r<81>;
	.reg .b32 	%f<30>;
	.reg .b64 	%rd<30>;
	.reg .b64 	%fd<30>;

	mov.u64 	%SPL, __local_depot5;
	cvta.local.u64 	%SP, %SPL;
	ld.param.u64 	%rd9, [_ZN9winograd412print_deviceEPfi_param_0];
	ld.param.u32 	%r16, [_ZN9winograd412print_deviceEPfi_param_1];
	cvta.to.global.u64 	%rd1, %rd9;
	add.u64 	%rd10, %SP, 0;
	add.u64 	%rd2, %SPL, 0;
	setp.lt.s32 	%p1, %r16, 1;
	@%p1 bra 	$L__BB5_13;
	and.b32  	%r1, %r16, 15;
	setp.lt.u32 	%p2, %r16, 16;
	mov.b32 	%r78, 0;
	@%p2 bra 	$L__BB5_4;
	and.b32  	%r78, %r16, 2147483632;
	neg.s32 	%r76, %r78;
	add.s64 	%rd28, %rd1, 32;
	mov.u64 	%rd11, $str;
$L__BB5_3:
	.pragma "nounroll";
	ld.global.f32 	%f1, [%rd28+-32];
	cvt.f64.f32 	%fd1, %f1;
	st.local.f64 	[%rd2], %fd1;
	cvta.global.u64 	%rd12, %rd11;
	{ // callseq 0, 0
	.param .b64 param0;
	st.param.b64 	[param0], %rd12;
	.param .b64 param1;
	st.param.b64 	[param1], %rd10;
	.param .b32 retval0;
	call.uni (retval0), 
	vprintf, 
	(
	param0, 
	param1
	);
	ld.param.b32 	%r18, [retval0];
	} // callseq 0
	ld.global.f32 	%f2, [%rd28+-28];
	cvt.f64.f32 	%fd2, %f2;
	st.local.f64 	[%rd2], %fd2;
	{ // callseq 1, 0
	.param .b64 param0;
	st.param.b64 	[param0], %rd12;
	.param .b64 param1;
	st.param.b64 	[param1], %rd10;
	.param .b32 retval0;
	call.uni (retval0), 
	vprintf, 
	(
	param0, 
	param1
	);
	ld.param.b32 	%r20, [retval0];
	} // callseq 1
	ld.global.f32 	%f3, [%rd28+-24];
	cvt.f64.f32 	%fd3, %f3;
	st.local.f64 	[%rd2], %fd3;
	{ // callseq 2, 0
	.param .b64 param0;
	st.param.b64 	[param0], %rd12;
	.param .b64 param1;
	st.param.b64 	[param1], %rd10;
	.param .b32 retval0;
	call.uni (retval0), 
	vprintf, 
	(
	param0, 
	param1
	);
	ld.param.b32 	%r22, [retval0];
	} // callseq 2
	ld.global.f32 	%f4, [%rd28+-20];
	cvt.f64.f32 	%fd4, %f4;
	st.local.f64 	[%rd2], %fd4;
	{ // callseq 3, 0
	.param .b64 param0;
	st.param.b64 	[param0], %rd12;
	.param .b64 param1;
	st.param.b64 	[param1], %rd10;
	.param .b32 retval0;
	call.uni (retval0), 
	vprintf, 
	(
	param0, 
	param1
	);
	ld.param.b32 	%r24, [retval0];
	} // callseq 3
	ld.global.f32 	%f5, [%rd28+-16];
	cvt.f64.f32 	%fd5, %f5;
	st.local.f64 	[%rd2], %fd5;
	{ // callseq 4, 0
	.param .b64 param0;
	st.param.b64 	[param0], %rd12;
	.param .b64 param1;
	st.param.b64 	[param1], %rd10;
	.param .b32 retval0;
	call.uni (retval0), 
	vprintf, 
	(
	param0, 
	param1
	);
	ld.param.b32 	%r26, [retval0];
	} // callseq 4
	ld.global.f32 	%f6, [%rd28+-12];
	cvt.f64.f32 	%fd6, %f6;
	st.local.f64 	[%rd2], %fd6;
	{ // callseq 5, 0
	.param .b64 param0;
	st.param.b64 	[param0], %rd12;
	.param .b64 param1;
	st.param.b64 	[param1], %rd10;
	.param .b32 retval0;
	call.uni (retval0), 
	vprintf, 
	(
	param0, 
	param1
	);
	ld.param.b32 	%r28, [retval0];
	} // callseq 5
	ld.global.f32 	%f7, [%rd28+-8];
	cvt.f64.f32 	%fd7, %f7;
	st.local.f64 	[%rd2], %fd7;
	{ // callseq 6, 0
	.param .b64 param0;
	st.param.b64 	[param0], %rd12;
	.param .b64 param1;
	st.param.b64 	[param1], %rd10;
	.param .b32 retval0;
	call.uni (retval0), 
	vprintf, 
	(
	param0, 
	param1
	);
	ld.param.b32 	%r30, [retval0];
	} // callseq 6
	ld.global.f32 	%f8, [%rd28+-4];
	cvt.f64.f32 	%fd8, %f8;
	st.local.f64 	[%rd2], %fd8;
	{ // callseq 7, 0
	.param .b64 param0;
	st.param.b64 	[param0], %rd12;
	.param .b64 param1;
	st.param.b64 	[param1], %rd10;
	.param .b32 retval0;
	call.uni (retval0), 
	vprintf, 
	(
	param0, 
	param1
	);
	ld.param.b32 	%r32, [retval0];
	} // callseq 7
	ld.global.f32 	%f9, [%rd28];
	cvt.f64.f32 	%fd9, %f9;
	st.local.f64 	[%rd2], %fd9;
	{ // callseq 8, 0
	.param .b64 param0;
	st.param.b64 	[param0], %rd12;
	.param .b64 param1;
	st.param.b64 	[param1], %rd10;
	.param .b32 retval0;
	call.uni (retval0), 
	vprintf, 
	(
	param0, 
	param1
	);
	ld.param.b32 	%r34, [retval0];
	} // callseq 8
	ld.global.f32 	%f10, [%rd28+4];
	cvt.f64.f32 	%fd10, %f10;
	st.local.f64 	[%rd2], %fd10;
	{ // callseq 9, 0
	.param .b64 param0;
	st.param.b64 	[param0], %rd12;
	.param .b64 param1;
	st.param.b64 	[param1], %rd10;
	.param .b32 retval0;
	call.uni (retval0), 
	vprintf, 
	(
	param0, 
	param1
	);
	ld.param.b32 	%r36, [retval0];
	} // callseq 9
	ld.global.f32 	%f11, [%rd28+8];
	cvt.f64.f32 	%fd11, %f11;
	st.local.f64 	[%rd2], %fd11;
	{ // callseq 10, 0
	.param .b64 param0;
	st.param.b64 	[param0], %rd12;
	.param .b64 param1;
	st.param.b64 	[param1], %rd10;
	.param .b32 retval0;
	call.uni (retval0), 
	vprintf, 
	(
	param0, 
	param1
	);
	ld.param.b32 	%r38, [retval0];
	} // callseq 10
	ld.global.f32 	%f12, [%rd28+12];
	cvt.f64.f32 	%fd12, %f12;
	st.local.f64 	[%rd2], %fd12;
	{ // callseq 11, 0
	.param .b64 param0;
	st.param.b64 	[param0], %rd12;
	.param .b64 param1;
	st.param.b64 	[param1], %rd10;
	.param .b32 retval0;
	call.uni (retval0), 
	vprintf, 
	(
	param0, 
	param1
	);
	ld.param.b32 	%r40, [retval0];
	} // callseq 11
	ld.global.f32 	%f13, [%rd28+16];
	cvt.f64.f32 	%fd13, %f13;
	st.local.f64 	[%rd2], %fd13;
	{ // callseq 12, 0
	.param .b64 param0;
	st.param.b64 	[param0], %rd12;
	.param .b64 param1;
	st.param.b64 	[param1], %rd10;
	.param .b32 retval0;
	call.uni (retval0), 
	vprintf, 
	(
	param0, 
	param1
	);
	ld.param.b32 	%r42, [retval0];
	} // callseq 12
	ld.global.f32 	%f14, [%rd28+20];
	cvt.f64.f32 	%fd14, %f14;
	st.local.f64 	[%rd2], %fd14;
	{ // callseq 13, 0
	.param .b64 param0;
	st.param.b64 	[param0], %rd12;
	.param .b64 param1;
	st.param.b64 	[param1], %rd10;
	.param .b32 retval0;
	call.uni (retval0), 
	vprintf, 
	(
	param0, 
	param1
	);
	ld.param.b32 	%r44, [retval0];
	} // callseq 13
	ld.global.f32 	%f15, [%rd28+24];
	cvt.f64.f32 	%fd15, %f15;
	st.local.f64 	[%rd2], %fd15;
	{ // callseq 14, 0
	.param .b64 param0;
	st.param.b64 	[param0], %rd12;
	.param .b64 param1;
	st.param.b64 	[param1], %rd10;
	.param .b32 retval0;
	call.uni (retval0), 
	vprintf, 
	(
	param0, 
	param1
	);
	ld.param.b32 	%r46, [retval0];
	} // callseq 14
	ld.global.f32 	%f16, [%rd28+28];
	cvt.f64.f32 	%fd16, %f16;
	st.local.f64 	[%rd2], %fd16;
	{ // callseq 15, 0
	.param .b64 param0;
	st.param.b64 	[param0], %rd12;
	.param .b64 param1;
	st.param.b64 	[param1], %rd10;
	.param .b32 retval0;
	call.uni (retval0), 
	vprintf, 
	(
	param0, 
	param1
	);
	ld.param.b32 	%r48, [retval0];
	} // callseq 15
	add.s32 	%r76, %r76, 16;
	add.s64 	%rd28, %rd28, 64;
	setp.ne.s32 	%p3, %r76, 0;
	@%p3 bra 	$L__BB5_3;
$L__BB5_4:
	setp.eq.s32 	%p4, %r1, 0;
	@%p4 bra 	$L__BB5_13;
	and.b32  	%r7, %r16, 7;
	setp.lt.u32 	%p5, %r1, 8;
	@%p5 bra 	$L__BB5_7;
	mul.wide.u32 	%rd14, %r78, 4;
	add.s64 	%rd15, %rd1, %rd14;
	ld.global.f32 	%f17, [%rd15];
	cvt.f64.f32 	%fd17, %f17;
	st.local.f64 	[%rd2], %fd17;
	mov.u64 	%rd16, $str;
	cvta.global.u64 	%rd17, %rd16;
	add.u64 	%rd18, %SP, 0;
	{ // callseq 16, 0
	.param .b64 param0;
	st.param.b64 	[param0], %rd17;
	.param .b64 param1;
	st.param.b64 	[param1], %rd18;
	.param .b32 retval0;
	call.uni (retval0), 
	vprintf, 
	(
	param0, 
	param1
	);
	ld.param.b32 	%r50, [retval0];
	} // callseq 16
	ld.global.f32 	%f18, [%rd15+4];
	cvt.f64.f32 	%fd18, %f18;
	st.local.f64 	[%rd2], %fd18;
	{ // callseq 17, 0
	.param .b64 param0;
	st.param.b64 	[param0], %rd17;
	.param .b64 param1;
	st.param.b64 	[param1], %rd18;
	.param .b32 retval0;
	call.uni (retval0), 
	vprintf, 
	(
	param0, 
	param1
	);
	ld.param.b32 	%r52, [retval0];
	} // callseq 17
	ld.global.f32 	%f19, [%rd15+8];
	cvt.f64.f32 	%fd19, %f19;
	st.local.f64 	[%rd2], %fd19;
	{ // callseq 18, 0
	.param .b64 param0;
	st.param.b64 	[param0], %rd17;
	.param .b64 param1;
	st.param.b64 	[param1], %rd18;
	.param .b32 retval0;
	call.uni (retval0), 
	vprintf, 
	(
	param0, 
	param1
	);
	ld.param.b32 	%r54, [retval0];
	} // callseq 18
	ld.global.f32 	%f20, [%rd15+12];
	cvt.f64.f32 	%fd20, %f20;
	st.local.f64 	[%rd2], %fd20;
	{ // callseq 19, 0
	.param .b64 param0;
	st.param.b64 	[param0], %rd17;
	.param .b64 param1;
	st.param.b64 	[param1], %rd18;
	.param .b32 retval0;
	call.uni (retval0), 
	vprintf, 
	(
	param0, 
	param1
	);
	ld.param.b32 	%r56, [retval0];
	} // callseq 19
	ld.global.f32 	%f21, [%rd15+16];
	cvt.f64.f32 	%fd21, %f21;
	st.local.f64 	[%rd2], %fd21;
	{ // callseq 20, 0
	.param .b64 param0;
	st.param.b64 	[param0], %rd17;
	.param .b64 param1;
	st.param.b64 	[param1], %rd18;
	.param .b32 retval0;
	call.uni (retval0), 
	vprintf, 
	(
	param0, 
	param1
	);
	ld.param.b32 	%r58, [retval0];
	} // callseq 20
	ld.global.f32 	%f22, [%rd15+20];
	cvt.f64.f32 	%fd22, %f22;
	st.local.f64 	[%rd2], %fd22;
	{ // callseq 21, 0
	.param .b64 param0;
	st.param.b64 	[param0], %rd17;
	.param .b64 param1;
	st.param.b64 	[param1], %rd18;
	.param .b32 retval0;
	call.uni (retval0), 
	vprintf, 
	(
	param0, 
	param1
	);
	ld.param.b32 	%r60, [retval0];
	} // callseq 21
	ld.global.f32 	%f23, [%rd15+24];
	cvt.f64.f32 	%fd23, %f23;
	st.local.f64 	[%rd2], %fd23;
	{ // callseq 22, 0
	.param .b64 param0;
	st.param.b64 	[param0], %rd17;
	.param .b64 param1;
	st.param.b64 	[param1], %rd18;
	.param .b32 retval0;
	call.uni (retval0), 
	vprintf, 
	(
	param0, 
	param1
	);
	ld.param.b32 	%r62, [retval0];
	} // callseq 22
	ld.global.f32 	%f24, [%rd15+28];
	cvt.f64.f32 	%fd24, %f24;
	st.local.f64 	[%rd2], %fd24;
	{ // callseq 23, 0
	.param .b64 param0;
	st.param.b64 	[param0], %rd17;
	.param .b64 param1;
	st.param.b64 	[param1], %rd18;
	.param .b32 retval0;
	call.uni (retval0), 
	vprintf, 
	(
	param0, 
	param1
	);
	ld.param.b32 	%r64, [retval0];
	} // callseq 23
	add.s32 	%r78, %r78, 8;
$L__BB5_7:
	setp.eq.s32 	%p6, %r7, 0;
	@%p6 bra 	$L__BB5_13;
	and.b32  	%r10, %r16, 3;
	setp.lt.u32 	%p7, %r7, 4;
	@%p7 bra 	$L__BB5_10;
	mul.wide.u32 	%rd19, %r78, 4;
	add.s64 	%rd20, %rd1, %rd19;
	ld.global.f32 	%f25, [%rd20];
	cvt.f64.f32 	%fd25, %f25;
	st.local.f64 	[%rd2], %fd25;
	mov.u64 	%rd21, $str;
	cvta.global.u64 	%rd22, %rd21;
	add.u64 	%rd23, %SP, 0;
	{ // callseq 24, 0
	.param .b64 param0;
	st.param.b64 	[param0], %rd22;
	.param .b64 param1;
	st.param.b64 	[param1], %rd23;
	.param .b32 retval0;
	call.uni (retval0), 
	vprintf, 
	(
	param0, 
	param1
	);
	ld.param.b32 	%r66, [retval0];
	} // callseq 24
	ld.global.f32 	%f26, [%rd20+4];
	cvt.f64.f32 	%fd26, %f26;
	st.local.f64 	[%rd2], %fd26;
	{ // callseq 25, 0
	.param .b64 param0;
	st.param.b64 	[param0], %rd22;
	.param .b64 param1;
	st.param.b64 	[param1], %rd23;
	.param .b32 retval0;
	call.uni (retval0), 
	vprintf, 
	(
	param0, 
	param1
	);
	ld.param.b32 	%r68, [retval0];
	} // callseq 25
	ld.global.f32 	%f27, [%rd20+8];
	cvt.f64.f32 	%fd27, %f27;
	st.local.f64 	[%rd2], %fd27;
	{ // callseq 26, 0
	.param .b64 param0;
	st.param.b64 	[param0], %rd22;
	.param .b64 param1;
	st.param.b64 	[param1], %rd23;
	.param .b32 retval0;
	call.uni (retval0), 
	vprintf, 
	(
	param0, 
	param1
	);
	ld.param.b32 	%r70, [retval0];
	} // callseq 26
	ld.global.f32 	%f28, [%rd20+12];
	cvt.f64.f32 	%fd28, %f28;
	st.local.f64 	[%rd2], %fd28;
	{ // callseq 27, 0
	.param .b64 param0;
	st.param.b64 	[param0], %rd22;
	.param .b64 param1;
	st.param.b64 	[param1], %rd23;
	.param .b32 retval0;
	call.uni (retval0), 
	vprintf, 
	(
	param0, 
	param1
	);
	ld.param.b32 	%r72, [retval0];
	} // callseq 27
	add.s32 	%r78, %r78, 4;
$L__BB5_10:
	setp.eq.s32 	%p8, %r10, 0;
	@%p8 bra 	$L__BB5_13;
	mul.wide.u32 	%rd24, %r78, 4;
	add.s64 	%rd29, %rd1, %rd24;
	neg.s32 	%r80, %r10;
	mov.u64 	%rd25, $str;
	add.u64 	%rd27, %SP, 0;
$L__BB5_12:
	.pragma "nounroll";
	ld.global.f32 	%f29, [%rd29];
	cvt.f64.f32 	%fd29, %f29;
	st.local.f64 	[%rd2], %fd29;
	cvta.global.u64 	%rd26, %rd25;
	{ // callseq 28, 0
	.param .b64 param0;
	st.param.b64 	[param0], %rd26;
	.param .b64 param1;
	st.param.b64 	[param1], %rd27;
	.param .b32 retval0;
	call.uni (retval0), 
	vprintf, 
	(
	param0, 
	param1
	);
	ld.param.b32 	%r74, [retval0];
	} // callseq 28
	add.s64 	%rd29, %rd29, 4;
	add.s32 	%r80, %r80, 1;
	setp.ne.s32 	%p9, %r80, 0;
	@%p9 bra 	$L__BB5_12;
$L__BB5_13:
	ret;

}


// ===== COMPILED SASS (sm_100) =====

	.target	sm_100

	.elftype	@"ET_EXEC"


//--------------------- .note.nv.tkinfo           --------------------------
	.section	.note.nv.tkinfo,"",@"SHT_NOTE"
	.sectionflags	@"SHF_NOTE_NV_TKINFO"
	.tkinfo
        /*0018*/ 	.word	0x00000002
        /*0030*/ 	.string	""
        /*0030*/ 	.string	"ptxas"
        /*0030*/ 	.string	"Cuda compilation tools, release 13.0, V13.0.88"
        /*0030*/ 	.string	"Build cuda_13.0.r13.0/compiler.36424714_0"
        /*0030*/ 	.string	"-arch sm_100 -m 64 "



//--------------------- .note.nv.cuinfo           --------------------------
	.section	.note.nv.cuinfo,"",@"SHT_NOTE"
	.sectionflags	@"SHF_NOTE_NV_CUINFO"
        /*0018*/ 	.short	0x0002
        /*001a*/ 	.short	0x0064
        /*001c*/ 	.short	0x0082
	.zero		2


//--------------------- .nv.info                  --------------------------
	.section	.nv.info,"",@"SHT_CUDA_INFO"
	.align	4


	//----- nvinfo : EIATTR_REGCOUNT
	.align		4
        /*0000*/ 	.byte	0x04, 0x2f
        /*0002*/ 	.short	(.L_2 - .L_1)
	.align		4
.L_1:
        /*0004*/ 	.word	index@(_ZN9winograd46calc_VEPfS0_iiiiiii)
        /*0008*/ 	.word	0x0000000f


	//----- nvinfo : EIATTR_FRAME_SIZE
	.align		4
.L_2:
        /*000c*/ 	.byte	0x04, 0x11
        /*000e*/ 	.short	(.L_4 - .L_3)
	.align		4
.L_3:
        /*0010*/ 	.word	index@(_ZN9winograd46calc_VEPfS0_iiiiiii)
        /*0014*/ 	.word	0x00000000


	//----- nvinfo : EIATTR_REGCOUNT
	.align		4
.L_4:
        /*0018*/ 	.byte	0x04, 0x2f
        /*001a*/ 	.short	(.L_6 - .L_5)
	.align		4
.L_5:
        /*001c*/ 	.word	index@(_ZN9winograd47calc_UVEPfS0_S0_iii)
        /*0020*/ 	.word	0x00000020


	//----- nvinfo : EIATTR_FRAME_SIZE
	.align		4
.L_6:
        /*0024*/ 	.byte	0x04, 0x11
        /*0026*/ 	.short	(.L_8 - .L_7)
	.align		4
.L_7:
        /*0028*/ 	.word	index@(_ZN9winograd47calc_UVEPfS0_S0_iii)
        /*002c*/ 	.word	0x00000000


	//----- nvinfo : EIATTR_REGCOUNT
	.align		4
.L_8:
        /*0030*/ 	.byte	0x04, 0x2f
        /*0032*/ 	.short	(.L_10 - .L_9)
	.align		4
.L_9:
        /*0034*/ 	.word	index@(_ZN9winograd49calc_AtmAEPfS0_iiiiiii)
        /*0038*/ 	.word	0x00000010


	//----- nvinfo : EIATTR_FRAME_SIZE
	.align		4
.L_10:
        /*003c*/ 	.byte	0x04, 0x11
        /*003e*/ 	.short	(.L_12 - .L_11)
	.align		4
.L_11:
        /*0040*/ 	.word	index@(_ZN9winograd49calc_AtmAEPfS0_iiiiiii)
        /*0044*/ 	.word	0x00000000


	//----- nvinfo : EIATTR_REGCOUNT
	.align		4
.L_12:
        /*0048*/ 	.byte	0x04, 0x2f
        /*004a*/ 	.short	(.L_14 - .L_13)
	.align		4
.L_13:
        /*004c*/ 	.word	index@(_ZN9winograd414calc_AtmA_biasEPfS0_S0_iiiiiii)
        /*0050*/ 	.word	0x00000013


	//----- nvinfo : EIATTR_FRAME_SIZE
	.align		4
.L_14:
        /*0054*/ 	.byte	0x04, 0x11
        /*0056*/ 	.short	(.L_16 - .L_15)
	.align		4
.L_15:
        /*0058*/ 	.word	index@(_ZN9winograd414calc_AtmA_biasEPfS0_S0_iiiiiii)
        /*005c*/ 	.word	0x00000000


	//----- nvinfo : EIATTR_REGCOUNT
	.align		4
.L_16:
        /*0060*/ 	.byte	0x04, 0x2f
        /*0062*/ 	.short	(.L_18 - .L_17)
	.align		4
.L_17:
        /*0064*/ 	.word	index@(_ZN9winograd419calc_AtmA_bias_reluEPfS0_S0_iiiiiii)
        /*0068*/ 	.word	0x00000013


	//----- nvinfo : EIATTR_FRAME_SIZE
	.align		4
.L_18:
        /*006c*/ 	.byte	0x04, 0x11
        /*006e*/ 	.short	(.L_20 - .L_19)
	.align		4
.L_19:
        /*0070*/ 	.word	index@(_ZN9winograd419calc_AtmA_bias_reluEPfS0_S0_iiiiiii)
        /*0074*/ 	.word	0x00000000


	//----- nvinfo : EIATTR_REGCOUNT
	.align		4
.L_20:
        /*0078*/ 	.byte	0x04, 0x2f
        /*007a*/ 	.short	(.L_22 - .L_21)
	.align		4
.L_21:
        /*007c*/ 	.word	index@(_ZN9winograd412print_deviceEPfi)
        /*0080*/ 	.word	0x0000001c


	//----- nvinfo : EIATTR_FRAME_SIZE
	.align		4
.L_22:
        /*0084*/ 	.byte	0x04, 0x11
        /*0086*/ 	.short	(.L_24 - .L_23)
	.align		4
.L_23:
        /*0088*/ 	.word	index@(_ZN9winograd412print_deviceEPfi)
        /*008c*/ 	.word	0x00000008


	//----- nvinfo : EIATTR_MIN_STACK_SIZE
	.align		4
.L_24:
        /*0090*/ 	.byte	0x04, 0x12
        /*0092*/ 	.short	(.L_26 - .L_25)
	.align		4
.L_25:
        /*0094*/ 	.word	index@(_ZN9winograd412print_deviceEPfi)
        /*0098*/ 	.word	0x00000008


	//----- nvinfo : EIATTR_MIN_STACK_SIZE
	.align		4
.L_26:
        /*009c*/ 	.byte	0x04, 0x12
        /*009e*/ 	.short	(.L_28 - .L_27)
	.align		4
.L_27:
        /*00a0*/ 	.word	index@(_ZN9winograd419calc_AtmA_bias_reluEPfS0_S0_iiiiiii)
        /*00a4*/ 	.word	0x00000000


	//----- nvinfo : EIATTR_MIN_STACK_SIZE
	.align		4
.L_28:
        /*00a8*/ 	.byte	0x04, 0x12
        /*00aa*/ 	.short	(.L_30 - .L_29)
	.align		4
.L_29:
        /*00ac*/ 	.word	index@(_ZN9winograd414calc_AtmA_biasEPfS0_S0_iiiiiii)
        /*00b0*/ 	.word	0x00000000


	//----- nvinfo : EIATTR_MIN_STACK_SIZE
	.align		4
.L_30:
        /*00b4*/ 	.byte	0x04, 0x12
        /*00b6*/ 	.short	(.L_32 - .L_31)
	.align		4
.L_31:
        /*00b8*/ 	.word	index@(_ZN9winograd49calc_AtmAEPfS0_iiiiiii)
        /*00bc*/ 	.word	0x00000000


	//----- nvinfo : EIATTR_MIN_STACK_SIZE
	.align		4
.L_32:
        /*00c0*/ 	.byte	0x04, 0x12
        /*00c2*/ 	.short	(.L_34 - .L_33)
	.align		4
.L_33:
        /*00c4*/ 	.word	index@(_ZN9winograd47calc_UVEPfS0_S0_iii)
        /*00c8*/ 	.word	0x00000000


	//----- nvinfo : EIATTR_MIN_STACK_SIZE
	.align		4
.L_34:
        /*00cc*/ 	.byte	0x04, 0x12
        /*00ce*/ 	.short	(.L_36 - .L_35)
	.align		4
.L_35:
        /*00d0*/ 	.word	index@(_ZN9winograd46calc_VEPfS0_iiiiiii)
        /*00d4*/ 	.word	0x00000000
.L_36:


//--------------------- .nv.compat                --------------------------
	.section	.nv.compat,"",@"SHT_CUDA_COMPAT_INFO"
	.align	4
        /*0000*/ 	.byte	0x02, 0x09, 0x00, 0x00, 0x02, 0x02, 0x01, 0x00, 0x02, 0x05, 0x05, 0x00, 0x03, 0x07, 0x01, 0x01
        /*0010*/ 	.byte	0x02, 0x03, 0x00, 0x00, 0x02, 0x06, 0x01, 0x00, 0x04, 0x0b, 0x08, 0x00, 0x09, 0x00, 0x00, 0x00
        /*0020*/ 	.byte	0x00, 0x00, 0x00, 0x00


//--------------------- .nv.info._ZN9winograd412print_deviceEPfi --------------------------
	.section	.nv.info._ZN9winograd412print_deviceEPfi,"",@"SHT_CUDA_INFO"
	.sectionflags	@""
	.align	4


	//----- nvinfo : EIATTR_CUDA_API_VERSION
	.align		4
        /*0000*/ 	.byte	0x04, 0x37
        /*0002*/ 	.short	(.L_38 - .L_37)
.L_37:
        /*0004*/ 	.word	0x00000082


	//----- nvinfo : EIATTR_KPARAM_INFO
	.align		4
.L_38:
        /*0008*/ 	.byte	0x04, 0x17
        /*000a*/ 	.short	(.L_40 - .L_39)
.L_39:
        /*000c*/ 	.word	0x00000000
        /*0010*/ 	.short	0x0001
        /*0012*/ 	.short	0x0008
        /*0014*/ 	.byte	0x00, 0xf0, 0x11, 0x00


	//----- nvinfo : EIATTR_KPARAM_INFO
	.align		4
.L_40:
        /*0018*/ 	.byte	0x04, 0x17
        /*001a*/ 	.short	(.L_42 - .L_41)
.L_41:
        /*001c*/ 	.word	0x00000000
        /*0020*/ 	.short	0x0000
        /*0022*/ 	.short	0x0000
        /*0024*/ 	.byte	0x00, 0xf5, 0x21, 0x00


	//----- nvinfo : EIATTR_SPARSE_MMA_MASK
	.align		4
.L_42:
        /*0028*/ 	.byte	0x03, 0x50
        /*002a*/ 	.short	0x0000


	//----- nvinfo : EIATTR_MAXREG_COUNT
	.align		4
        /*002c*/ 	.byte	0x03, 0x1b
        /*002e*/ 	.short	0x00ff


	//----- nvinfo : EIATTR_EXTERNS
	.align		4
        /*0030*/ 	.byte	0x04, 0x0f
        /*0032*/ 	.short	(.L_44 - .L_43)


	//   ....[0]....
	.align		4
.L_43:
        /*0034*/ 	.word	index@(vprintf)


	//----- nvinfo : EIATTR_MERCURY_ISA_VERSION
	.align		4
.L_44:
        /*0038*/ 	.byte	0x03, 0x5f
        /*003a*/ 	.short	0x0101


	//----- nvinfo : EIATTR_VRC_CTA_INIT_COUNT
	.align		4
        /*003c*/ 	.byte	0x02, 0x4a
	.zero		1
	.zero		1


	//----- nvinfo : EIATTR_SYSCALL_OFFSETS
	.align		4
        /*0040*/ 	.byte	0x04, 0x46
        /*0042*/ 	.short	(.L_46 - .L_45)


	//   ....[0]....
.L_45:
        /*0044*/ 	.word	0x00000240


	//   ....[1]....
        /*0048*/ 	.word	0x000002f0


	//   ....[2]....
        /*004c*/ 	.word	0x000003a0


	//   ....[3]....
        /*0050*/ 	.word	0x00000450


	//   ....[4]....
        /*0054*/ 	.word	0x00000500


	//   ....[5]....
        /*0058*/ 	.word	0x000005b0


	//   ....[6]....
        /*005c*/ 	.word	0x00000660


	//   ....[7]....
        /*0060*/ 	.word	0x00000710


	//   ....[8]....
        /*0064*/ 	.word	0x000007c0


	//   ....[9]....
        /*0068*/ 	.word	0x00000870


	//   ....[10]....
        /*006c*/ 	.word	0x00000920


	//   ....[11]....
        /*0070*/ 	.word	0x000009d0


	//   ....[12]....
        /*0074*/ 	.word	0x00000a80


	//   ....[13]....
        /*0078*/ 	.word	0x00000b30


	//   ....[14]....
        /*007c*/ 	.word	0x00000be0


	//   ....[15]....
        /*0080*/ 	.word	0x00000c90


	//   ....[16]....
        /*0084*/ 	.word	0x00000e20


	//   ....[17]....
        /*0088*/ 	.word	0x00000ed0


	//   ....[18]....
        /*008c*/ 	.word	0x00000f80


	//   ....[19]....
        /*0090*/ 	.word	0x00001030


	//   ....[20]....
        /*0094*/ 	.word	0x000010e0


	//   ....[21]....
        /*0098*/ 	.word	0x00001190


	//   ....[22]....
        /*009c*/ 	.word	0x00001240


	//   ....[23]....
        /*00a0*/ 	.word	0x000012f0


	//   ....[24]....
        /*00a4*/ 	.word	0x00001440


	//   ....[25]....
        /*00a8*/ 	.word	0x000014f0


	//   ....[26]....
        /*00ac*/ 	.word	0x000015a0


	//   ....[27]....
        /*00b0*/ 	.word	0x00001650


	//   ....[28]....
        /*00b4*/ 	.word	0x000017a0


	//----- nvinfo : EIATTR_EXIT_INSTR_OFFSETS
	.align		4
.L_46:
        /*00b8*/ 	.byte	0x04, 0x1c
        /*00ba*/ 	.short	(.L_48 - .L_47)


	//   ....[0]....
.L_47:
        /*00bc*/ 	.word	0x00000070


	//   ....[1]....
        /*00c0*/ 	.word	0x00000d00


	//   ....[2]....
        /*00c4*/ 	.word	0x00001320


	//   ....[3]....
        /*00c8*/ 	.word	0x00001680


	//   ....[4]....
        /*00cc*/ 	.word	0x000017f0


	//----- nvinfo : EIATTR_CRS_STACK_SIZE
	.align		4
.L_48:
        /*00d0*/ 	.byte	0x04, 0x1e
        /*00d2*/ 	.short	(.L_50 - .L_49)
.L_49:
        /*00d4*/ 	.word	0x00000000


	//----- nvinfo : EIATTR_CBANK_PARAM_SIZE
	.align		4
.L_50:
        /*00d8*/ 	.byte	0x03, 0x19
        /*00da*/ 	.short	0x000c


	//----- nvinfo : EIATTR_PARAM_CBANK
	.align		4
        /*00dc*/ 	.byte	0x04, 0x0a
        /*00de*/ 	.short	(.L_52 - .L_51)
	.align		4
.L_51:
        /*00e0*/ 	.word	index@(.nv.constant0._ZN9winograd412print_deviceEPfi)
        /*00e4*/ 	.short	0x0380
        /*00e6*/ 	.short	0x000c


	//----- nvinfo : EIATTR_SW_WAR
	.align		4
.L_52:
        /*00e8*/ 	.byte	0x04, 0x36
        /*00ea*/ 	.short	(.L_54 - .L_53)
.L_53:
        /*00ec*/ 	.word	0x00000008
.L_54:


//--------------------- .nv.info._ZN9winograd419calc_AtmA_bias_reluEPfS0_S0_iiiiiii --------------------------
	.section	.nv.info._ZN9winograd419calc_AtmA_bias_reluEPfS0_S0_iiiiiii,"",@"SHT_CUDA_INFO"
	.sectionflags	@""
	.align	4


	//----- nvinfo : EIATTR_CUDA_API_VERSION
	.align		4
        /*0000*/ 	.byte	0x04, 0x37
        /*0002*/ 	.short	(.L_56 - .L_55)
.L_55:
        /*0004*/ 	.word	0x00000082


	//----- nvinfo : EIATTR_KPARAM_INFO
	.align		4
.L_56:
        /*0008*/ 	.byte	0x04, 0x17
        /*000a*/ 	.short	(.L_58 - .L_57)
.L_57:
        /*000c*/ 	.word	0x00000000
        /*0010*/ 	.short	0x0009
        /*0012*/ 	.short	0x0030
        /*0014*/ 	.byte	0x00, 0xf0, 0x11, 0x00


	//----- nvinfo : EIATTR_KPARAM_INFO
	.align		4
.L_58:
        /*0018*/ 	.byte	0x04, 0x17
        /*001a*/ 	.short	(.L_60 - .L_59)
.L_59:
        /*001c*/ 	.word	0x00000000
        /*0020*/ 	.short	0x0008
        /*0022*/ 	.short	0x002c
        /*0024*/ 	.byte	0x00, 0xf0, 0x11, 0x00


	//----- nvinfo : EIATTR_KPARAM_INFO
	.align		4
.L_60:
        /*0028*/ 	.byte	0x04, 0x17
        /*002a*/ 	.short	(.L_62 - .L_61)
.L_61:
        /*002c*/ 	.word	0x00000000
        /*0030*/ 	.short	0x0007
        /*0032*/ 	.short	0x0028
        /*0034*/ 	.byte	0x00, 0xf0, 0x11, 0x00


	//----- nvinfo : EIATTR_KPARAM_INFO
	.align		4
.L_62:
        /*0038*/ 	.byte	0x04, 0x17
        /*003a*/ 	.short	(.L_64 - .L_63)
.L_63:
        /*003c*/ 	.word	0x00000000
        /*0040*/ 	.short	0x0006
        /*0042*/ 	.short	0x0024
        /*0044*/ 	.byte	0x00, 0xf0, 0x11, 0x00


	//----- nvinfo : EIATTR_KPARAM_INFO
	.align		4
.L_64:
        /*0048*/ 	.byte	0x04, 0x17
        /*004a*/ 	.short	(.L_66 - .L_65)
.L_65:
        /*004c*/ 	.word	0x00000000
        /*0050*/ 	.short	0x0005
        /*0052*/ 	.short	0x0020
        /*0054*/ 	.byte	0x00, 0xf0, 0x11, 0x00


	//----- nvinfo : EIATTR_KPARAM_INFO
	.align		4
.L_66:
        /*0058*/ 	.byte	0x04, 0x17
        /*005a*/ 	.short	(.L_68 - .L_67)
.L_67:
        /*005c*/ 	.word	0x00000000
        /*0060*/ 	.short	0x0004
        /*0062*/ 	.short	0x001c
        /*0064*/ 	.byte	0x00, 0xf0, 0x11, 0x00


	//----- nvinfo : EIATTR_KPARAM_INFO
	.align		4
.L_68:
        /*0068*/ 	.byte	0x04, 0x17
        /*006a*/ 	.short	(.L_70 - .L_69)
.L_69:
        /*006c*/ 	.word	0x00000000
        /*0070*/ 	.short	0x0003
        /*0072*/ 	.short	0x0018
        /*0074*/ 	.byte	0x00, 0xf0, 0x11, 0x00


	//----- nvinfo : EIATTR_KPARAM_INFO
	.align		4
.L_70:
        /*0078*/ 	.byte	0x04, 0x17
        /*007a*/ 	.short	(.L_72 - .L_71)
.L_71:
        /*007c*/ 	.word	0x00000000
        /*0080*/ 	.short	0x0002
        /*0082*/ 	.short	0x0010
        /*0084*/ 	.byte	0x00, 0xf5, 0x21, 0x00


	//----- nvinfo : EIATTR_KPARAM_INFO
	.align		4
.L_72:
        /*0088*/ 	.byte	0x04, 0x17
        /*008a*/ 	.short	(.L_74 - .L_73)
.L_73:
        /*008c*/ 	.word	0x00000000
        /*0090*/ 	.short	0x0001
        /*0092*/ 	.short	0x0008
        /*0094*/ 	.byte	0x00, 0xf5, 0x21, 0x00


	//----- nvinfo : EIATTR_KPARAM_INFO
	.align		4
.L_74:
        /*0098*/ 	.byte	0x04, 0x17
        /*009a*/ 	.short	(.L_76 - .L_75)
.L_75:
        /*009c*/ 	.word	0x00000000
        /*00a0*/ 	.short	0x0000
        /*00a2*/ 	.short	0x0000
        /*00a4*/ 	.byte	0x00, 0xf5, 0x21, 0x00


	//----- nvinfo : EIATTR_SPARSE_MMA_MASK
	.align		4
.L_76:
        /*00a8*/ 	.byte	0x03, 0x50
        /*00aa*/ 	.short	0x0000


	//----- nvinfo : EIATTR_MAXREG_COUNT
	.align		4
        /*00ac*/ 	.byte	0x03, 0x1b
        /*00ae*/ 	.short	0x00ff


	//----- nvinfo : EIATTR_NUM_BARRIERS
	.align		4
        /*00b0*/ 	.byte	0x02, 0x4c
        /*00b2*/ 	.byte	0x01
	.zero		1


	//----- nvinfo : EIATTR_MERCURY_ISA_VERSION
	.align		4
        /*00b4*/ 	.byte	0x03, 0x5f
        /*00b6*/ 	.short	0x0101


	//----- nvinfo : EIATTR_VRC_CTA_INIT_COUNT
	.align		4
        /*00b8*/ 	.byte	0x02, 0x4a
	.zero		1
	.zero		1


	//----- nvinfo : EIATTR_EXIT_INSTR_OFFSETS
	.align		4
        /*00bc*/ 	.byte	0x04, 0x1c
        /*00be*/ 	.short	(.L_78 - .L_77)


	//   ....[0]....
.L_77:
        /*00c0*/ 	.word	0x00000380


	//   ....[1]....
        /*00c4*/ 	.word	0x000007f0


	//   ....[2]....
        /*00c8*/ 	.word	0x00000af0


	//   ....[3]....
        /*00cc*/ 	.word	0x00000bc0


	//----- nvinfo : EIATTR_CRS_STACK_SIZE
	.align		4
.L_78:
        /*00d0*/ 	.byte	0x04, 0x1e
        /*00d2*/ 	.short	(.L_80 - .L_79)
.L_79:
        /*00d4*/ 	.word	0x00000000


	//----- nvinfo : EIATTR_CBANK_PARAM_SIZE
	.align		4
.L_80:
        /*00d8*/ 	.byte	0x03, 0x19
        /*00da*/ 	.short	0x0034


	//----- nvinfo : EIATTR_PARAM_CBANK
	.align		4
        /*00dc*/ 	.byte	0x04, 0x0a
        /*00de*/ 	.short	(.L_82 - .L_81)
	.align		4
.L_81:
        /*00e0*/ 	.word	index@(.nv.constant0._ZN9winograd419calc_AtmA_bias_reluEPfS0_S0_iiiiiii)
        /*00e4*/ 	.short	0x0380
        /*00e6*/ 	.short	0x0034


	//----- nvinfo : EIATTR_SW_WAR
	.align		4
.L_82:
        /*00e8*/ 	.byte	0x04, 0x36
        /*00ea*/ 	.short	(.L_84 - .L_83)
.L_83:
        /*00ec*/ 	.word	0x00000008
.L_84:


//--------------------- .nv.info._ZN9winograd414calc_AtmA_biasEPfS0_S0_iiiiiii --------------------------
	.section	.nv.info._ZN9winograd414calc_AtmA_biasEPfS0_S0_iiiiiii,"",@"SHT_CUDA_INFO"
	.sectionflags	@""
	.align	4


	//----- nvinfo : EIATTR_CUDA_API_VERSION
	.align		4
        /*0000*/ 	.byte	0x04, 0x37
        /*0002*/ 	.short	(.L_86 - .L_85)
.L_85:
        /*0004*/ 	.word	0x00000082


	//----- nvinfo : EIATTR_KPARAM_INFO
	.align		4
.L_86:
        /*0008*/ 	.byte	0x04, 0x17
        /*000a*/ 	.short	(.L_88 - .L_87)
.L_87:
        /*000c*/ 	.word	0x00000000
        /*0010*/ 	.short	0x0009
        /*0012*/ 	.short	0x0030
        /*0014*/ 	.byte	0x00, 0xf0, 0x11, 0x00


	//----- nvinfo : EIATTR_KPARAM_INFO
	.align		4
.L_88:
        /*0018*/ 	.byte	0x04, 0x17
        /*001a*/ 	.short	(.L_90 - .L_89)
.L_89:
        /*001c*/ 	.word	0x00000000
        /*0020*/ 	.short	0x0008
        /*0022*/ 	.short	0x002c
        /*0024*/ 	.byte	0x00, 0xf0, 0x11, 0x00


	//----- nvinfo : EIATTR_KPARAM_INFO
	.align		4
.L_90:
        /*0028*/ 	.byte	0x04, 0x17
        /*002a*/ 	.short	(.L_92 - .L_91)
.L_91:
        /*002c*/ 	.word	0x00000000
        /*0030*/ 	.short	0x0007
        /*0032*/ 	.short	0x0028
        /*0034*/ 	.byte	0x00, 0xf0, 0x11, 0x00


	//----- nvinfo : EIATTR_KPARAM_INFO
	.align		4
.L_92:
        /*0038*/ 	.byte	0x04, 0x17
        /*003a*/ 	.short	(.L_94 - .L_93)
.L_93:
        /*003c*/ 	.word	0x00000000
        /*0040*/ 	.short	0x0006
        /*0042*/ 	.short	0x0024
        /*0044*/ 	.byte	0x00, 0xf0, 0x11, 0x00


	//----- nvinfo : EIATTR_KPARAM_INFO
	.align		4
.L_94:
        /*0048*/ 	.byte	0x04, 0x17
        /*004a*/ 	.short	(.L_96 - .L_95)
.L_95:
        /*004c*/ 	.word	0x00000000
        /*0050*/ 	.short	0x0005
        /*0052*/ 	.short	0x0020
        /*0054*/ 	.byte	0x00, 0xf0, 0x11, 0x00


	//----- nvinfo : EIATTR_KPARAM_INFO
	.align		4
.L_96:
        /*0058*/ 	.byte	0x04, 0x17
        /*005a*/ 	.short	(.L_98 - .L_97)
.L_97:
        /*005c*/ 	.word	0x00000000
        /*0060*/ 	.short	0x0004
        /*0062*/ 	.short	0x001c
        /*0064*/ 	.byte	0x00, 0xf0, 0x11, 0x00


	//----- nvinfo : EIATTR_KPARAM_INFO
	.align		4
.L_98:
        /*0068*/ 	.byte	0x04, 0x17
        /*006a*/ 	.short	(.L_100 - .L_99)
.L_99:
        /*006c*/ 	.word	0x00000000
        /*0070*/ 	.short	0x0003
        /*0072*/ 	.short	0x0018
        /*0074*/ 	.byte	0x00, 0xf0, 0x11, 0x00


	//----- nvinfo : EIATTR_KPARAM_INFO
	.align		4
.L_100:
        /*0078*/ 	.byte	0x04, 0x17
        /*007a*/ 	.short	(.L_102 - .L_101)
.L_101:
        /*007c*/ 	.word	0x00000000
        /*0080*/ 	.short	0x0002
        /*0082*/ 	.short	0x0010
        /*0084*/ 	.byte	0x00, 0xf5, 0x21, 0x00


	//----- nvinfo : EIATTR_KPARAM_INFO
	.align		4
.L_102:
        /*0088*/ 	.byte	0x04, 0x17
        /*008a*/ 	.short	(.L_104 - .L_103)
.L_103:
        /*008c*/ 	.word	0x00000000
        /*0090*/ 	.short	0x0001
        /*0092*/ 	.short	0x0008
        /*0094*/ 	.byte	0x00, 0xf5, 0x21, 0x00


	//----- nvinfo : EIATTR_KPARAM_INFO
	.align		4
.L_104:
        /*0098*/ 	.byte	0x04, 0x17
        /*009a*/ 	.short	(.L_106 - .L_105)
.L_105:
        /*009c*/ 	.word	0x00000000
        /*00a0*/ 	.short	0x0000
        /*00a2*/ 	.short	0x0000
        /*00a4*/ 	.byte	0x00, 0xf5, 0x21, 0x00


	//----- nvinfo : EIATTR_SPARSE_MMA_MASK
	.align		4
.L_106:
        /*00a8*/ 	.byte	0x03, 0x50
        /*00aa*/ 	.short	0x0000


	//----- nvinfo : EIATTR_MAXREG_COUNT
	.align		4
        /*00ac*/ 	.byte	0x03, 0x1b
        /*00ae*/ 	.short	0x00ff


	//----- nvinfo : EIATTR_NUM_BARRIERS
	.align		4
        /*00b0*/ 	.byte	0x02, 0x4c
        /*00b2*/ 	.byte	0x01
	.zero		1


	//----- nvinfo : EIATTR_MERCURY_ISA_VERSION
	.align		4
        /*00b4*/ 	.byte	0x03, 0x5f
        /*00b6*/ 	.short	0x0101


	//----- nvinfo : EIATTR_VRC_CTA_INIT_COUNT
	.align		4
        /*00b8*/ 	.byte	0x02, 0x4a
	.zero		1
	.zero		1


	//----- nvinfo : EIATTR_EXIT_INSTR_OFFSETS
	.align		4
        /*00bc*/ 	.byte	0x04, 0x1c
        /*00be*/ 	.short	(.L_108 - .L_107)


	//   ....[0]....
.L_107:
        /*00c0*/ 	.word	0x00000380


	//   ....[1]....
        /*00c4*/ 	.word	0x000007f0


	//   ....[2]....
        /*00c8*/ 	.word	0x00000af0


	//   ....[3]....
        /*00cc*/ 	.word	0x00000bb0


	//----- nvinfo : EIATTR_CRS_STACK_SIZE
	.align		4
.L_108:
        /*00d0*/ 	.byte	0x04, 0x1e
        /*00d2*/ 	.short	(.L_110 - .L_109)
.L_109:
        /*00d4*/ 	.word	0x00000000


	//----- nvinfo : EIATTR_CBANK_PARAM_SIZE
	.align		4
.L_110:
        /*00d8*/ 	.byte	0x03, 0x19
        /*00da*/ 	.short	0x0034


	//----- nvinfo : EIATTR_PARAM_CBANK
	.align		4
        /*00dc*/ 	.byte	0x04, 0x0a
        /*00de*/ 	.short	(.L_112 - .L_111)
	.align		4
.L_111:
        /*00e0*/ 	.word	index@(.nv.constant0._ZN9winograd414calc_AtmA_biasEPfS0_S0_iiiiiii)
        /*00e4*/ 	.short	0x0380
        /*00e6*/ 	.short	0x0034


	//----- nvinfo : EIATTR_SW_WAR
	.align		4
.L_112:
        /*00e8*/ 	.byte	0x04, 0x36
        /*00ea*/ 	.short	(.L_114 - .L_113)
.L_113:
        /*00ec*/ 	.word	0x00000008
.L_114:


//--------------------- .nv.info._ZN9winograd49calc_AtmAEPfS0_iiiiiii --------------------------
	.section	.nv.info._ZN9winograd49calc_AtmAEPfS0_iiiiiii,"",@"SHT_CUDA_INFO"
	.sectionflags	@""
	.align	4


	//----- nvinfo : EIATTR_CUDA_API_VERSION
	.align		4
        /*0000*/ 	.byte	0x04, 0x37
        /*0002*/ 	.short	(.L_116 - .L_115)
.L_115:
        /*0004*/ 	.word	0x00000082


	//----- nvinfo : EIATTR_KPARAM_INFO
	.align		4
.L_116:
        /*0008*/ 	.byte	0x04, 0x17
        /*000a*/ 	.short	(.L_118 - .L_117)
.L_117:
        /*000c*/ 	.word	0x00000000
        /*0010*/ 	.short	0x0008
        /*0012*/ 	.short	0x0028
        /*0014*/ 	.byte	0x00, 0xf0, 0x11, 0x00


	//----- nvinfo : EIATTR_KPARAM_INFO
	.align		4
.L_118:
        /*0018*/ 	.byte	0x04, 0x17
        /*001a*/ 	.short	(.L_120 - .L_119)
.L_119:
        /*001c*/ 	.word	0x00000000
        /*0020*/ 	.short	0x0007
        /*0022*/ 	.short	0x0024
        /*0024*/ 	.byte	0x00, 0xf0, 0x11, 0x00


	//----- nvinfo : EIATTR_KPARAM_INFO
	.align		4
.L_120:
        /*0028*/ 	.byte	0x04, 0x17
        /*002a*/ 	.short	(.L_122 - .L_121)
.L_121:
        /*002c*/ 	.word	0x00000000
        /*0030*/ 	.short	0x0006
        /*0032*/ 	.short	0x0020
        /*0034*/ 	.byte	0x00, 0xf0, 0x11, 0x00


	//----- nvinfo : EIATTR_KPARAM_INFO
	.align		4
.L_122:
        /*0038*/ 	.byte	0x04, 0x17
        /*003a*/ 	.short	(.L_124 - .L_123)
.L_123:
        /*003c*/ 	.word	0x00000000
        /*0040*/ 	.short	0x0005
        /*0042*/ 	.short	0x001c
        /*0044*/ 	.byte	0x00, 0xf0, 0x11, 0x00


	//----- nvinfo : EIATTR_KPARAM_INFO
	.align		4
.L_124:
        /*0048*/ 	.byte	0x04, 0x17
        /*004a*/ 	.short	(.L_126 - .L_125)
.L_125:
        /*004c*/ 	.word	0x00000000
        /*0050*/ 	.short	0x0004
        /*0052*/ 	.short	0x0018
        /*0054*/ 	.byte	0x00, 0xf0, 0x11, 0x00


	//----- nvinfo : EIATTR_KPARAM_INFO
	.align		4
.L_126:
        /*0058*/ 	.byte	0x04, 0x17
        /*005a*/ 	.short	(.L_128 - .L_127)
.L_127:
        /*005c*/ 	.word	0x00000000
        /*0060*/ 	.short	0x0003
        /*0062*/ 	.short	0x0014
        /*0064*/ 	.byte	0x00, 0xf0, 0x11, 0x00


	//----- nvinfo : EIATTR_KPARAM_INFO
	.align		4
.L_128:
        /*0068*/ 	.byte	0x04, 0x17
        /*006a*/ 	.short	(.L_130 - .L_129)
.L_129:
        /*006c*/ 	.word	0x00000000
        /*0070*/ 	.short	0x0002
        /*0072*/ 	.short	0x0010
        /*0074*/ 	.byte	0x00, 0xf0, 0x11, 0x00


	//----- nvinfo : EIATTR_KPARAM_INFO
	.align		4
.L_130:
        /*0078*/ 	.byte	0x04, 0x17
        /*007a*/ 	.short	(.L_132 - .L_131)
.L_131:
        /*007c*/ 	.word	0x00000000
        /*0080*/ 	.short	0x0001
        /*0082*/ 	.short	0x0008
        /*0084*/ 	.byte	0x00, 0xf5, 0x21, 0x00


	//----- nvinfo : EIATTR_KPARAM_INFO
	.align		4
.L_132:
        /*0088*/ 	.byte	0x04, 0x17
        /*008a*/ 	.short	(.L_134 - .L_133)
.L_133:
        /*008c*/ 	.word	0x00000000
        /*0090*/ 	.short	0x0000
        /*0092*/ 	.short	0x0000
        /*0094*/ 	.byte	0x00, 0xf5, 0x21, 0x00


	//----- nvinfo : EIATTR_SPARSE_MMA_MASK
	.align		4
.L_134:
        /*0098*/ 	.byte	0x03, 0x50
        /*009a*/ 	.short	0x0000


	//----- nvinfo : EIATTR_MAXREG_COUNT
	.align		4
        /*009c*/ 	.byte	0x03, 0x1b
        /*009e*/ 	.short	0x00ff


	//----- nvinfo : EIATTR_NUM_BARRIERS
	.align		4
        /*00a0*/ 	.byte	0x02, 0x4c
        /*00a2*/ 	.byte	0x01
	.zero		1


	//----- nvinfo : EIATTR_MERCURY_ISA_VERSION
	.align		4
        /*00a4*/ 	.byte	0x03, 0x5f
        /*00a6*/ 	.short	0x0101


	//----- nvinfo : EIATTR_VRC_CTA_INIT_COUNT
	.align		4
        /*00a8*/ 	.byte	0x02, 0x4a
	.zero		1
	.zero		1


	//----- nvinfo : EIATTR_EXIT_INSTR_OFFSETS
	.align		4
        /*00ac*/ 	.byte	0x04, 0x1c
        /*00ae*/ 	.short	(.L_136 - .L_135)


	//   ....[0]....
.L_135:
        /*00b0*/ 	.word	0x000003a0


	//   ....[1]....
        /*00b4*/ 	.word	0x000007f0


	//   ....[2]....
        /*00b8*/ 	.word	0x00000b00


	//   ....[3]....
        /*00bc*/ 	.word	0x00000b80


	//----- nvinfo : EIATTR_CRS_STACK_SIZE
	.align		4
.L_136:
        /*00c0*/ 	.byte	0x04, 0x1e
        /*00c2*/ 	.short	(.L_138 - .L_137)
.L_137:
        /*00c4*/ 	.word	0x00000000


	//----- nvinfo : EIATTR_CBANK_PARAM_SIZE
	.align		4
.L_138:
        /*00c8*/ 	.byte	0x03, 0x19
        /*00ca*/ 	.short	0x002c


	//----- nvinfo : EIATTR_PARAM_CBANK
	.align		4
        /*00cc*/ 	.byte	0x04, 0x0a
        /*00ce*/ 	.short	(.L_140 - .L_139)
	.align		4
.L_139:
        /*00d0*/ 	.word	index@(.nv.constant0._ZN9winograd49calc_AtmAEPfS0_iiiiiii)
        /*00d4*/ 	.short	0x0380
        /*00d6*/ 	.short	0x002c


	//----- nvinfo : EIATTR_SW_WAR
	.align		4
.L_140:
        /*00d8*/ 	.byte	0x04, 0x36
        /*00da*/ 	.short	(.L_142 - .L_141)
.L_141:
        /*00dc*/ 	.word	0x00000008
.L_142:


//--------------------- .nv.info._ZN9winograd47calc_UVEPfS0_S0_iii --------------------------
	.section	.nv.info._ZN9winograd47calc_UVEPfS0_S0_iii,"",@"SHT_CUDA_INFO"
	.sectionflags	@""
	.align	4


	//----- nvinfo : EIATTR_CUDA_API_VERSION
	.align		4
        /*0000*/ 	.byte	0x04, 0x37
        /*0002*/ 	.short	(.L_144 - .L_143)
.L_143:
        /*0004*/ 	.word	0x00000082


	//----- nvinfo : EIATTR_KPARAM_INFO
	.align		4
.L_144:
        /*0008*/ 	.byte	0x04, 0x17
        /*000a*/ 	.short	(.L_146 - .L_145)
.L_145:
        /*000c*/ 	.word	0x00000000
        /*0010*/ 	.short	0x0005
        /*0012*/ 	.short	0x0020
        /*0014*/ 	.byte	0x00, 0xf0, 0x11, 0x00


	//----- nvinfo : EIATTR_KPARAM_INFO
	.align		4
.L_146:
        /*0018*/ 	.byte	0x04, 0x17
        /*001a*/ 	.short	(.L_148 - .L_147)
.L_147:
        /*001c*/ 	.word	0x00000000
        /*0020*/ 	.short	0x0004
        /*0022*/ 	.short	0x001c
        /*0024*/ 	.byte	0x00, 0xf0, 0x11, 0x00


	//----- nvinfo : EIATTR_KPARAM_INFO
	.align		4
.L_148:
        /*0028*/ 	.byte	0x04, 0x17
        /*002a*/ 	.short	(.L_150 - .L_149)
.L_149:
        /*002c*/ 	.word	0x00000000
        /*0030*/ 	.short	0x0003
        /*0032*/ 	.short	0x0018
        /*0034*/ 	.byte	0x00, 0xf0, 0x11, 0x00


	//----- nvinfo : EIATTR_KPARAM_INFO
	.align		4
.L_150:
        /*0038*/ 	.byte	0x04, 0x17
        /*003a*/ 	.short	(.L_152 - .L_151)
.L_151:
        /*003c*/ 	.word	0x00000000
        /*0040*/ 	.short	0x0002
        /*0042*/ 	.short	0x0010
        /*0044*/ 	.byte	0x00, 0xf5, 0x21, 0x00


	//----- nvinfo : EIATTR_KPARAM_INFO
	.align		4
.L_152:
        /*0048*/ 	.byte	0x04, 0x17
        /*004a*/ 	.short	(.L_154 - .L_153)
.L_153:
        /*004c*/ 	.word	0x00000000
        /*0050*/ 	.short	0x0001
        /*0052*/ 	.short	0x0008
        /*0054*/ 	.byte	0x00, 0xf5, 0x21, 0x00


	//----- nvinfo : EIATTR_KPARAM_INFO
	.align		4
.L_154:
        /*0058*/ 	.byte	0x04, 0x17
        /*005a*/ 	.short	(.L_156 - .L_155)
.L_155:
        /*005c*/ 	.word	0x00000000
        /*0060*/ 	.short	0x0000
        /*0062*/ 	.short	0x0000
        /*0064*/ 	.byte	0x00, 0xf5, 0x21, 0x00


	//----- nvinfo : EIATTR_SPARSE_MMA_MASK
	.align		4
.L_156:
        /*0068*/ 	.byte	0x03, 0x50
        /*006a*/ 	.short	0x0000


	//----- nvinfo : EIATTR_MAXREG_COUNT
	.align		4
        /*006c*/ 	.byte	0x03, 0x1b
        /*006e*/ 	.short	0x00ff


	//----- nvinfo : EIATTR_NUM_BARRIERS
	.align		4
        /*0070*/ 	.byte	0x02, 0x4c
        /*0072*/ 	.byte	0x01
	.zero		1


	//----- nvinfo : EIATTR_MERCURY_ISA_VERSION
	.align		4
        /*0074*/ 	.byte	0x03, 0x5f
        /*0076*/ 	.short	0x0101


	//----- nvinfo : EIATTR_VRC_CTA_INIT_COUNT
	.align		4
        /*0078*/ 	.byte	0x02, 0x4a
	.zero		1
	.zero		1


	//----- nvinfo : EIATTR_EXIT_INSTR_OFFSETS
	.align		4
        /*007c*/ 	.byte	0x04, 0x1c
        /*007e*/ 	.short	(.L_158 - .L_157)


	//   ....[0]....
.L_157:
        /*0080*/ 	.word	0x00000a40


	//   ....[1]....
        /*0084*/ 	.word	0x00000aa0


	//----- nvinfo : EIATTR_CBANK_PARAM_SIZE
	.align		4
.L_158:
        /*0088*/ 	.byte	0x03, 0x19
        /*008a*/ 	.short	0x0024


	//----- nvinfo : EIATTR_PARAM_CBANK
	.align		4
        /*008c*/ 	.byte	0x04, 0x0a
        /*008e*/ 	.short	(.L_160 - .L_159)
	.align		4
.L_159:
        /*0090*/ 	.word	index@(.nv.constant0._ZN9winograd47calc_UVEPfS0_S0_iii)
        /*0094*/ 	.short	0x0380
        /*0096*/ 	.short	0x0024


	//----- nvinfo : EIATTR_SW_WAR
	.align		4
.L_160:
        /*0098*/ 	.byte	0x04, 0x36
        /*009a*/ 	.short	(.L_162 - .L_161)
.L_161:
        /*009c*/ 	.word	0x00000008
.L_162:


//--------------------- .nv.info._ZN9winograd46calc_VEPfS0_iiiiiii --------------------------
	.section	.nv.info._ZN9winograd46calc_VEPfS0_iiiiiii,"",@"SHT_CUDA_INFO"
	.sectionflags	@""
	.align	4


	//----- nvinfo : EIATTR_CUDA_API_VERSION
	.align		4
        /*0000*/ 	.byte	0x04, 0x37
        /*0002*/ 	.short	(.L_164 - .L_163)
.L_163:
        /*0004*/ 	.word	0x00000082


	//----- nvinfo : EIATTR_KPARAM_INFO
	.align		4
.L_164:
        /*0008*/ 	.byte	0x04, 0x17
        /*000a*/ 	.short	(.L_166 - .L_165)
.L_165:
        /*000c*/ 	.word	0x00000000
        /*0010*/ 	.short	0x0008
        /*0012*/ 	.short	0x0028
        /*0014*/ 	.byte	0x00, 0xf0, 0x11, 0x00


	//----- nvinfo : EIATTR_KPARAM_INFO
	.align		4
.L_166:
        /*0018*/ 	.byte	0x04, 0x17
        /*001a*/ 	.short	(.L_168 - .L_167)
.L_167:
        /*001c*/ 	.word	0x00000000
        /*0020*/ 	.short	0x0007
        /*0022*/ 	.short	0x0024
        /*0024*/ 	.byte	0x00, 0xf0, 0x11, 0x00


	//----- nvinfo : EIATTR_KPARAM_INFO
	.align		4
.L_168:
        /*0028*/ 	.byte	0x04, 0x17
        /*002a*/ 	.short	(.L_170 - .L_169)
.L_169:
        /*002c*/ 	.word	0x00000000
        /*0030*/ 	.short	0x0006
        /*0032*/ 	.short	0x0020
        /*0034*/ 	.byte	0x00, 0xf0, 0x11, 0x00


	//----- nvinfo : EIATTR_KPARAM_INFO
	.align		4
.L_170:
        /*0038*/ 	.byte	0x04, 0x17
        /*003a*/ 	.short	(.L_172 - .L_171)
.L_171:
        /*003c*/ 	.word	0x00000000
        /*0040*/ 	.short	0x0005
        /*0042*/ 	.short	0x001c
        /*0044*/ 	.byte	0x00, 0xf0, 0x11, 0x00


	//----- nvinfo : EIATTR_KPARAM_INFO
	.align		4
.L_172:
        /*0048*/ 	.byte	0x04, 0x17
        /*004a*/ 	.short	(.L_174 - .L_173)
.L_173:
        /*004c*/ 	.word	0x00000000
        /*0050*/ 	.short	0x0004
        /*0052*/ 	.short	0x0018
        /*0054*/ 	.byte	0x00, 0xf0, 0x11, 0x00


	//----- nvinfo : EIATTR_KPARAM_INFO
	.align		4
.L_174:
        /*0058*/ 	.byte	0x04, 0x17
        /*005a*/ 	.short	(.L_176 - .L_175)
.L_175:
        /*005c*/ 	.word	0x00000000
        /*0060*/ 	.short	0x0003
        /*0062*/ 	.short	0x0014
        /*0064*/ 	.byte	0x00, 0xf0, 0x11, 0x00


	//----- nvinfo : EIATTR_KPARAM_INFO
	.align		4
.L_176:
        /*0068*/ 	.byte	0x04, 0x17
        /*006a*/ 	.short	(.L_178 - .L_177)
.L_177:
        /*006c*/ 	.word	0x00000000
        /*0070*/ 	.short	0x0002
        /*0072*/ 	.short	0x0010
        /*0074*/ 	.byte	0x00, 0xf0, 0x11, 0x00


	//----- nvinfo : EIATTR_KPARAM_INFO
	.align		4
.L_178:
        /*0078*/ 	.byte	0x04, 0x17
        /*007a*/ 	.short	(.L_180 - .L_179)
.L_179:
        /*007c*/ 	.word	0x00000000
        /*0080*/ 	.short	0x0001
        /*0082*/ 	.short	0x0008
        /*0084*/ 	.byte	0x00, 0xf5, 0x21, 0x00


	//----- nvinfo : EIATTR_KPARAM_INFO
	.align		4
.L_180:
        /*0088*/ 	.byte	0x04, 0x17
        /*008a*/ 	.short	(.L_182 - .L_181)
.L_181:
        /*008c*/ 	.word	0x00000000
        /*0090*/ 	.short	0x0000
        /*0092*/ 	.short	0x0000
        /*0094*/ 	.byte	0x00, 0xf5, 0x21, 0x00


	//----- nvinfo : EIATTR_SPARSE_MMA_MASK
	.align		4
.L_182:
        /*0098*/ 	.byte	0x03, 0x50
        /*009a*/ 	.short	0x0000


	//----- nvinfo : EIATTR_MAXREG_COUNT
	.align		4
        /*009c*/ 	.byte	0x03, 0x1b
        /*009e*/ 	.short	0x00ff


	//----- nvinfo : EIATTR_NUM_BARRIERS
	.align		4
        /*00a0*/ 	.byte	0x02, 0x4c
        /*00a2*/ 	.byte	0x01
	.zero		1


	//----- nvinfo : EIATTR_MERCURY_ISA_VERSION
	.align		4
        /*00a4*/ 	.byte	0x03, 0x5f
        /*00a6*/ 	.short	0x0101


	//----- nvinfo : EIATTR_VRC_CTA_INIT_COUNT
	.align		4
        /*00a8*/ 	.byte	0x02, 0x4a
	.zero		1
	.zero		1


	//----- nvinfo : EIATTR_EXIT_INSTR_OFFSETS
	.align		4
        /*00ac*/ 	.byte	0x04, 0x1c
        /*00ae*/ 	.short	(.L_184 - .L_183)


	//   ....[0]....
.L_183:
        /*00b0*/ 	.word	0x00000f70


	//----- nvinfo : EIATTR_INDIRECT_BRANCH_TARGETS
	.align		4
.L_184:
        /*00b4*/ 	.byte	0x04, 0x34
        /*00b6*/ 	.short	(.L_186 - .L_185)


	//   ....[0]....
.L_185:
        /*00b8*/ 	.word	.L_x_79@srel
        /*00bc*/ 	.short	0x0
        /*00be*/ 	.short	0x0
        /*00c0*/ 	.word	0x4
        /*00c4*/ 	.word	.L_x_80@srel
        /*00c8*/ 	.word	.L_x_81@srel
        /*00cc*/ 	.word	.L_x_82@srel
        /*00d0*/ 	.word	.L_x_74@srel


	//   ....[1]....
        /* <DEDUP_REMOVED lines=8> */


	//   ....[2]....
        /* <DEDUP_REMOVED lines=8> */


	//   ....[3]....
        /* <DEDUP_REMOVED lines=8> */


	//----- nvinfo : EIATTR_CRS_STACK_SIZE
	.align		4
.L_186:
        /*0128*/ 	.byte	0x04, 0x1e
        /*012a*/ 	.short	(.L_188 - .L_187)
.L_187:
        /*012c*/ 	.word	0x00000000


	//----- nvinfo : EIATTR_CBANK_PARAM_SIZE
	.align		4
.L_188:
        /*0130*/ 	.byte	0x03, 0x19
        /*0132*/ 	.short	0x002c


	//----- nvinfo : EIATTR_PARAM_CBANK
	.align		4
        /*0134*/ 	.byte	0x04, 0x0a
        /*0136*/ 	.short	(.L_190 - .L_189)
	.align		4
.L_189:
        /*0138*/ 	.word	index@(.nv.constant0._ZN9winograd46calc_VEPfS0_iiiiiii)
        /*013c*/ 	.short	0x0380
        /*013e*/ 	.short	0x002c


	//----- nvinfo : EIATTR_SW_WAR
	.align		4
.L_190:
        /*0140*/ 	.byte	0x04, 0x36
        /*0142*/ 	.short	(.L_192 - .L_191)
.L_191:
        /*0144*/ 	.word	0x00000008
.L_192:


//--------------------- .nv.callgraph             --------------------------
	.section	.nv.callgraph,"",@"SHT_CUDA_CALLGRAPH"
	.align	4
	.sectionentsize	8
	.align		4
        /*0000*/ 	.word	0x00000000
	.align		4
        /*0004*/ 	.word	0xffffffff
	.align		4
        /*0008*/ 	.word	index@(_ZN9winograd412print_deviceEPfi)
	.align		4
        /*000c*/ 	.word	index@(vprintf)
	.align		4
        /*0010*/ 	.word	0x00000000
	.align		4
        /*0014*/ 	.word	0xfffffffe
	.align		4
        /*0018*/ 	.word	0x00000000
	.align		4
        /*001c*/ 	.word	0xfffffffd
	.align		4
        /*0020*/ 	.word	0x00000000
	.align		4
        /*0024*/ 	.word	0xfffffffc


//--------------------- .nv.constant4             --------------------------
	.section	.nv.constant4,"a",@progbits
	.align	8
	.align		8
.nv.constant4:
        /*0000*/ 	.dword	vprintf
	.align		8
        /*0008*/ 	.dword	$str


//--------------------- .nv.constant2._ZN9winograd46calc_VEPfS0_iiiiiii --------------------------
	.section	.nv.constant2._ZN9winograd46calc_VEPfS0_iiiiiii,"a",@progbits
	.sectionflags	@""
	.align	4
.nv.constant2._ZN9winograd46calc_VEPfS0_iiiiiii:
        /*0000*/ 	.byte	0x30, 0x05, 0x00, 0x00, 0xf0, 0x05, 0x00, 0x00, 0x50, 0x04, 0x00, 0x00, 0xa0, 0x09, 0x00, 0x00
        /*0010*/ 	.byte	0xf0, 0x07, 0x00, 0x00, 0xc0, 0x08, 0x00, 0x00, 0x30, 0x07, 0x00, 0x00, 0xa0, 0x09, 0x00, 0x00
        /*0020*/ 	.byte	0x00, 0x0b, 0x00, 0x00, 0xa0, 0x0b, 0x00, 0x00, 0x50, 0x0a, 0x00, 0x00, 0xa0, 0x0e, 0x00, 0x00
        /*0030*/ 	.byte	0x50, 0x0d, 0x00, 0x00, 0xf0, 0x0d, 0x00, 0x00, 0xb0, 0x0c, 0x00, 0x00, 0xa0, 0x0e, 0x00, 0x00


//--------------------- .text._ZN9winograd412print_deviceEPfi --------------------------
	.section	.text._ZN9winograd412print_deviceEPfi,"ax",@progbits
	.align	128
        .global         _ZN9winograd412print_deviceEPfi
        .type           _ZN9winograd412print_deviceEPfi,@function
        .size           _ZN9winograd412print_deviceEPfi,(.L_x_99 - _ZN9winograd412print_deviceEPfi)
        .other          _ZN9winograd412print_deviceEPfi,@"STO_CUDA_ENTRY STV_DEFAULT"
_ZN9winograd412print_deviceEPfi:
.text._ZN9winograd412print_deviceEPfi:
[----:B------:R-:W0:Y:S08]  /*0000*/  LDC R1, c[0x0][0x37c] ;  /* 0x0000df00ff017b82 */ /* 0x000e300000000800 */
[----:B------:R-:W1:Y:S01]  /*0010*/  LDC R0, c[0x0][0x388] ;  /* 0x0000e200ff007b82 */ /* 0x000e620000000800 */
[----:B------:R-:W2:Y:S01]  /*0020*/  LDCU UR4, c[0x0][0x2f8] ;  /* 0x00005f00ff0477ac */ /* 0x000ea20008000800 */
[----:B0-----:R-:W-:Y:S01]  /*0030*/  VIADD R1, R1, 0xfffffff8 ;  /* 0xfffffff801017836 */ /* 0x001fe20000000000 */
[----:B------:R-:W0:Y:S04]  /*0040*/  LDCU UR5, c[0x0][0x2fc] ;  /* 0x00005f80ff0577ac */ /* 0x000e280008000800 */
[----:B--2---:R-:W-:-:S02]  /*0050*/  IADD3 R18, P0, PT, R1, UR4, RZ ;  /* 0x0000000401127c10 */ /* 0x004fc4000ff1e0ff */
[----:B-1----:R-:W-:-:S13]  /*0060*/  ISETP.GE.AND P1, PT, R0, 0x1, PT ;  /* 0x000000010000780c */ /* 0x002fda0003f26270 */
[----:B0-----:R-:W-:Y:S05]  /*0070*/  @!P1 EXIT ;  /* 0x000000000000994d */ /* 0x001fea0003800000 */
[C---:B------:R-:W-:Y:S01]  /*0080*/  ISETP.GE.U32.AND P1, PT, R0.reuse, 0x10, PT ;  /* 0x000000100000780c */ /* 0x040fe20003f26070 */
[----:B------:R-:W0:Y:S01]  /*0090*/  LDCU.64 UR36, c[0x0][0x358] ;  /* 0x00006b00ff2477ac */ /* 0x000e220008000a00 */
[----:B------:R-:W-:Y:S01]  /*00a0*/  IMAD.X R2, RZ, RZ, UR5, P0 ;  /* 0x00000005ff027e24 */ /* 0x000fe200080e06ff */
[----:B------:R-:W-:Y:S01]  /*00b0*/  LOP3.LUT R24, R0, 0xf, RZ, 0xc0, !PT ;  /* 0x0000000f00187812 */ /* 0x000fe200078ec0ff */
[----:B------:R-:W-:-:S09]  /*00c0*/  IMAD.MOV.U32 R19, RZ, RZ, RZ ;  /* 0x000000ffff137224 */ /* 0x000fd200078e00ff */
[----:B------:R-:W-:Y:S05]  /*00d0*/  @!P1 BRA `(.L_x_0) ;  /* 0x0000000c00049947 */ /* 0x000fea0003800000 */
[----:B------:R-:W1:Y:S01]  /*00e0*/  LDCU.64 UR4, c[0x0][0x380] ;  /* 0x00007000ff0477ac */ /* 0x000e620008000a00 */
[----:B------:R-:W-:Y:S01]  /*00f0*/  LOP3.LUT R19, R0, 0x7ffffff0, RZ, 0xc0, !PT ;  /* 0x7ffffff000137812 */ /* 0x000fe200078ec0ff */
[----:B------:R-:W-:Y:S03]  /*0100*/  BSSY.RECONVERGENT B6, `(.L_x_0) ;  /* 0x00000be000067945 */ /* 0x000fe60003800200 */
[----:B------:R-:W-:Y:S01]  /*0110*/  IADD3 R23, PT, PT, -R19, RZ, RZ ;  /* 0x000000ff13177210 */ /* 0x000fe20007ffe1ff */
[----:B-1----:R-:W-:-:S04]  /*0120*/  UIADD3 UR4, UP0, UPT, UR4, 0x20, URZ ;  /* 0x0000002004047890 */ /* 0x002fc8000ff1e0ff */
[----:B------:R-:W-:Y:S02]  /*0130*/  UIADD3.X UR5, UPT, UPT, URZ, UR5, URZ, UP0, !UPT ;  /* 0x00000005ff057290 */ /* 0x000fe400087fe4ff */
[----:B------:R-:W-:-:S04]  /*0140*/  IMAD.U32 R16, RZ, RZ, UR4 ;  /* 0x00000004ff107e24 */ /* 0x000fc8000f8e00ff */
[----:B------:R-:W-:-:S07]  /*0150*/  IMAD.U32 R17, RZ, RZ, UR5 ;  /* 0x00000005ff117e24 */ /* 0x000fce000f8e00ff */
.L_x_17:
[----:B0-----:R-:W2:Y:S01]  /*0160*/  LDG.E R0, desc[UR36][R16.64+-0x20] ;  /* 0xffffe02410007981 */ /* 0x001ea2000c1e1900 */
[----:B------:R-:W-:Y:S01]  /*0170*/  MOV R22, 0x0 ;  /* 0x0000000000167802 */ /* 0x000fe20000000f00 */
[----:B------:R-:W0:Y:S01]  /*0180*/  LDCU.64 UR4, c[0x4][0x8] ;  /* 0x01000100ff0477ac */ /* 0x000e220008000a00 */
[----:B------:R-:W-:Y:S02]  /*0190*/  VIADD R23, R23, 0x10 ;  /* 0x0000001017177836 */ /* 0x000fe40000000000 */
[----:B------:R1:W3:Y:S01]  /*01a0*/  LDC.64 R8, c[0x4][R22] ;  /* 0x0100000016087b82 */ /* 0x0002e20000000a00 */
[----:B------:R-:W-:Y:S02]  /*01b0*/  IMAD.MOV.U32 R6, RZ, RZ, R18 ;  /* 0x000000ffff067224 */ /* 0x000fe400078e0012 */
[----:B------:R-:W-:Y:S01]  /*01c0*/  ISETP.NE.AND P0, PT, R23, RZ, PT ;  /* 0x000000ff1700720c */ /* 0x000fe20003f05270 */
[----:B------:R-:W-:-:S03]  /*01d0*/  IMAD.MOV.U32 R7, RZ, RZ, R2 ;  /* 0x000000ffff077224 */ /* 0x000fc600078e0002 */
[----:B------:R-:W-:Y:S02]  /*01e0*/  P2R R25, PR, RZ, 0x1 ;  /* 0x00000001ff197803 */ /* 0x000fe40000000000 */
[----:B0-----:R-:W-:Y:S01]  /*01f0*/  MOV R4, UR4 ;  /* 0x0000000400047c02 */ /* 0x001fe20008000f00 */
[----:B------:R-:W-:Y:S01]  /*0200*/  IMAD.U32 R5, RZ, RZ, UR5 ;  /* 0x00000005ff057e24 */ /* 0x000fe2000f8e00ff */
[----:B--2---:R-:W0:Y:S02]  /*0210*/  F2F.F64.F32 R10, R0 ;  /* 0x00000000000a7310 */ /* 0x004e240000201800 */
[----:B0--3--:R1:W-:Y:S04]  /*0220*/  STL.64 [R1], R10 ;  /* 0x0000000a01007387 */ /* 0x0093e80000100a00 */
[----:B------:R-:W-:-:S07]  /*0230*/  LEPC R20, `(.L_x_1) ;  /* 0x000000001014794e */ /* 0x000fce0000000000 */
[----:B-1----:R-:W-:Y:S05]  /*0240*/  CALL.ABS.NOINC R8 ;  /* 0x0000000008007343 */ /* 0x002fea0003c00000 */
.L_x_1:
[----:B------:R-:W2:Y:S01]  /*0250*/  LDG.E R0, desc[UR36][R16.64+-0x1c] ;  /* 0xffffe42410007981 */ /* 0x000ea2000c1e1900 */
[----:B------:R0:W1:Y:S01]  /*0260*/  LDC.64 R8, c[0x4][R22] ;  /* 0x0100000016087b82 */ /* 0x0000620000000a00 */
[----:B------:R-:W3:Y:S01]  /*0270*/  LDCU.64 UR4, c[0x4][0x8] ;  /* 0x01000100ff0477ac */ /* 0x000ee20008000a00 */
[----:B------:R-:W-:Y:S02]  /*0280*/  IMAD.MOV.U32 R6, RZ, RZ, R18 ;  /* 0x000000ffff067224 */ /* 0x000fe400078e0012 */
[----:B------:R-:W-:Y:S01]  /*0290*/  IMAD.MOV.U32 R7, RZ, RZ, R2 ;  /* 0x000000ffff077224 */ /* 0x000fe200078e0002 */
[----:B---3--:R-:W-:Y:S01]  /*02a0*/  MOV R4, UR4 ;  /* 0x0000000400047c02 */ /* 0x008fe20008000f00 */
[----:B------:R-:W-:Y:S01]  /*02b0*/  IMAD.U32 R5, RZ, RZ, UR5 ;  /* 0x00000005ff057e24 */ /* 0x000fe2000f8e00ff */
[----:B--2---:R-:W2:Y:S02]  /*02c0*/  F2F.F64.F32 R10, R0 ;  /* 0x00000000000a7310 */ /* 0x004ea40000201800 */
[----:B-12---:R0:W-:Y:S04]  /*02d0*/  STL.64 [R1], R10 ;  /* 0x0000000a01007387 */ /* 0x0061e80000100a00 */
[----:B------:R-:W-:-:S07]  /*02e0*/  LEPC R20, `(.L_x_2) ;  /* 0x000000001014794e */ /* 0x000fce0000000000 */
[----:B0-----:R-:W-:Y:S05]  /*02f0*/  CALL.ABS.NOINC R8 ;  /* 0x0000000008007343 */ /* 0x001fea0003c00000 */
.L_x_2:
        /* <DEDUP_REMOVED lines=11> */
.L_x_3:
[----:B------:R-:W2:Y:S01]  /*03b0*/  LDG.E R0, desc[UR36][R16.64+-0x14] ;  /* 0xffffec2410007981 */ /* 0x000ea2000c1e1900 */
[----:B------:R0:W1:Y:S01]  /*03c0*/  LDC.64 R8, c[0x4][R22] ;  /* 0x0100000016087b82 */ /* 0x0000620000000a00 */
[----:B------:R-:W3:Y:S01]  /*03d0*/  LDCU.64 UR4, c[0x4][0x8] ;  /* 0x01000100ff0477ac */ /* 0x000ee20008000a00 */
[----:B------:R-:W-:Y:S01]  /*03e0*/  IMAD.MOV.U32 R6, RZ, RZ, R18 ;  /* 0x000000ffff067224 */ /* 0x000fe200078e0012 */
[----:B------:R-:W-:Y:S02]  /*03f0*/  MOV R7, R2 ;  /* 0x0000000200077202 */ /* 0x000fe40000000f00 */
[----:B---3--:R-:W-:Y:S01]  /*0400*/  MOV R4, UR4 ;  /* 0x0000000400047c02 */ /* 0x008fe20008000f00 */
[----:B------:R-:W-:Y:S01]  /*0410*/  IMAD.U32 R5, RZ, RZ, UR5 ;  /* 0x00000005ff057e24 */ /* 0x000fe2000f8e00ff */
[----:B--2---:R-:W2:Y:S02]  /*0420*/  F2F.F64.F32 R10, R0 ;  /* 0x00000000000a7310 */ /* 0x004ea40000201800 */
[----:B-12---:R0:W-:Y:S04]  /*0430*/  STL.64 [R1], R10 ;  /* 0x0000000a01007387 */ /* 0x0061e80000100a00 */
[----:B------:R-:W-:-:S07]  /*0440*/  LEPC R20, `(.L_x_4) ;  /* 0x000000001014794e */ /* 0x000fce0000000000 */
[----:B0-----:R-:W-:Y:S05]  /*0450*/  CALL.ABS.NOINC R8 ;  /* 0x0000000008007343 */ /* 0x001fea0003c00000 */
.L_x_4:
[----:B------:R-:W2:Y:S01]  /*0460*/  LDG.E R0, desc[UR36][R16.64+-0x10] ;  /* 0xfffff02410007981 */ /* 0x000ea2000c1e1900 */
[----:B------:R0:W1:Y:S01]  /*0470*/  LDC.64 R8, c[0x4][R22] ;  /* 0x0100000016087b82 */ /* 0x0000620000000a00 */
[----:B------:R-:W3:Y:S01]  /*0480*/  LDCU.64 UR4, c[0x4][0x8] ;  /* 0x01000100ff0477ac */ /* 0x000ee20008000a00 */
[----:B------:R-:W-:Y:S01]  /*0490*/  MOV R6, R18 ;  /* 0x0000001200067202 */ /* 0x000fe20000000f00 */
[----:B------:R-:W-:Y:S02]  /*04a0*/  IMAD.MOV.U32 R7, RZ, RZ, R2 ;  /* 0x000000ffff077224 */ /* 0x000fe400078e0002 */
[----:B---3--:R-:W-:Y:S02]  /*04b0*/  IMAD.U32 R4, RZ, RZ, UR4 ;  /* 0x00000004ff047e24 */ /* 0x008fe4000f8e00ff */
[----:B------:R-:W-:Y:S01]  /*04c0*/  IMAD.U32 R5, RZ, RZ, UR5 ;  /* 0x00000005ff057e24 */ /* 0x000fe2000f8e00ff */
[----:B--2---:R-:W2:Y:S02]  /*04d0*/  F2F.F64.F32 R10, R0 ;  /* 0x00000000000a7310 */ /* 0x004ea40000201800 */
[----:B-12---:R0:W-:Y:S04]  /*04e0*/  STL.64 [R1], R10 ;  /* 0x0000000a01007387 */ /* 0x0061e80000100a00 */
[----:B------:R-:W-:-:S07]  /*04f0*/  LEPC R20, `(.L_x_5) ;  /* 0x000000001014794e */ /* 0x000fce0000000000 */
[----:B0-----:R-:W-:Y:S05]  /*0500*/  CALL.ABS.NOINC R8 ;  /* 0x0000000008007343 */ /* 0x001fea0003c00000 */
.L_x_5:
[----:B------:R-:W2:Y:S01]  /*0510*/  LDG.E R0, desc[UR36][R16.64+-0xc] ;  /* 0xfffff42410007981 */ /* 0x000ea2000c1e1900 */
[----:B------:R0:W1:Y:S01]  /*0520*/  LDC.64 R8, c[0x4][R22] ;  /* 0x0100000016087b82 */ /* 0x0000620000000a00 */
[----:B------:R-:W3:Y:S01]  /*0530*/  LDCU.64 UR4, c[0x4][0x8] ;  /* 0x01000100ff0477ac */ /* 0x000ee20008000a00 */
[----:B------:R-:W-:Y:S02]  /*0540*/  IMAD.MOV.U32 R6, RZ, RZ, R18 ;  /* 0x000000ffff067224 */ /* 0x000fe400078e0012 */
[----:B------:R-:W-:Y:S02]  /*0550*/  IMAD.MOV.U32 R7, RZ, RZ, R2 ;  /* 0x000000ffff077224 */ /* 0x000fe400078e0002 */
[----:B---3--:R-:W-:Y:S01]  /*0560*/  IMAD.U32 R4, RZ, RZ, UR4 ;  /* 0x00000004ff047e24 */ /* 0x008fe2000f8e00ff */
[----:B------:R-:W-:Y:S01]  /*0570*/  MOV R5, UR5 ;  /* 0x0000000500057c02 */ /* 0x000fe20008000f00 */
[----:B--2---:R-:W2:Y:S02]  /*0580*/  F2F.F64.F32 R10, R0 ;  /* 0x00000000000a7310 */ /* 0x004ea40000201800 */
[----:B-12---:R0:W-:Y:S04]  /*0590*/  STL.64 [R1], R10 ;  /* 0x0000000a01007387 */ /* 0x0061e80000100a00 */
[----:B------:R-:W-:-:S07]  /*05a0*/  LEPC R20, `(.L_x_6) ;  /* 0x000000001014794e */ /* 0x000fce0000000000 */
[----:B0-----:R-:W-:Y:S05]  /*05b0*/  CALL.ABS.NOINC R8 ;  /* 0x0000000008007343 */ /* 0x001fea0003c00000 */
.L_x_6:
        /* <DEDUP_REMOVED lines=11> */
.L_x_7:
        /* <DEDUP_REMOVED lines=11> */
.L_x_8:
        /* <DEDUP_REMOVED lines=11> */
.L_x_9:
        /* <DEDUP_REMOVED lines=11> */
.L_x_10:
        /* <DEDUP_REMOVED lines=11> */
.L_x_11:
        /* <DEDUP_REMOVED lines=11> */
.L_x_12:
        /* <DEDUP_REMOVED lines=11> */
.L_x_13:
        /* <DEDUP_REMOVED lines=11> */
.L_x_14:
        /* <DEDUP_REMOVED lines=11> */
.L_x_15:
        /* <DEDUP_REMOVED lines=11> */
.L_x_16:
[----:B------:R-:W-:Y:S02]  /*0ca0*/  ISETP.NE.AND P6, PT, R25, RZ, PT ;  /* 0x000000ff1900720c */ /* 0x000fe40003fc5270 */
[----:B------:R-:W-:-:S05]  /*0cb0*/  IADD3 R16, P0, PT, R16, 0x40, RZ ;  /* 0x0000004010107810 */ /* 0x000fca0007f1e0ff */
[----:B------:R-:W-:-:S06]  /*0cc0*/  IMAD.X R17, RZ, RZ, R17, P0 ;  /* 0x000000ffff117224 */ /* 0x000fcc00000e0611 */
[----:B------:R-:W-:Y:S05]  /*0cd0*/  @P6 BRA `(.L_x_17) ;  /* 0xfffffff400206947 */ /* 0x000fea000383ffff */
[----:B------:R-:W-:Y:S05]  /*0ce0*/  BSYNC.RECONVERGENT B6 ;  /* 0x0000000000067941 */ /* 0x000fea0003800200 */
.L_x_0:
[----:B------:R-:W-:-:S13]  /*0cf0*/  ISETP.NE.AND P0, PT, R24, RZ, PT ;  /* 0x000000ff1800720c */ /* 0x000fda0003f05270 */
[----:B0-----:R-:W-:Y:S05]  /*0d00*/  @!P0 EXIT ;  /* 0x000000000000894d */ /* 0x001fea0003800000 */
[----:B------:R-:W0:Y:S01]  /*0d10*/  LDC R23, c[0x0][0x388] ;  /* 0x0000e200ff177b82 */ /* 0x000e220000000800 */
[----:B------:R-:W-:Y:S02]  /*0d20*/  ISETP.GE.U32.AND P0, PT, R24, 0x8, PT ;  /* 0x000000081800780c */ /* 0x000fe40003f06070 */
[----:B0-----:R-:W-:-:S11]  /*0d30*/  LOP3.LUT R23, R23, 0x7, RZ, 0xc0, !PT ;  /* 0x0000000717177812 */ /* 0x001fd600078ec0ff */
[----:B------:R-:W-:Y:S05]  /*0d40*/  @!P0 BRA `(.L_x_18) ;  /* 0x0000000400708947 */ /* 0x000fea0003800000 */
[----:B------:R-:W0:Y:S01]  /*0d50*/  LDC.64 R16, c[0x0][0x380] ;  /* 0x0000e000ff107b82 */ /* 0x000e220000000a00 */
[----:B------:R-:W-:Y:S01]  /*0d60*/  MOV R22, 0x0 ;  /* 0x0000000000167802 */ /* 0x000fe20000000f00 */
[----:B------:R-:W1:Y:S01]  /*0d70*/  LDCU.64 UR4, c[0x4][0x8] ;  /* 0x01000100ff0477ac */ /* 0x000e620008000a00 */
[----:B0-----:R-:W-:-:S05]  /*0d80*/  IMAD.WIDE.U32 R16, R19, 0x4, R16 ;  /* 0x0000000413107825 */ /* 0x001fca00078e0010 */
[----:B------:R-:W2:Y:S01]  /*0d90*/  LDG.E R0, desc[UR36][R16.64] ;  /* 0x0000002410007981 */ /* 0x000ea2000c1e1900 */
[----:B------:R0:W3:Y:S01]  /*0da0*/  LDC.64 R8, c[0x4][R22] ;  /* 0x0100000016087b82 */ /* 0x0000e20000000a00 */
[----:B-1----:R-:W-:Y:S01]  /*0db0*/  IMAD.U32 R4, RZ, RZ, UR4 ;  /* 0x00000004ff047e24 */ /* 0x002fe2000f8e00ff */
[----:B------:R-:W-:Y:S01]  /*0dc0*/  MOV R5, UR5 ;  /* 0x0000000500057c02 */ /* 0x000fe20008000f00 */
[----:B------:R-:W-:Y:S02]  /*0dd0*/  IMAD.MOV.U32 R6, RZ, RZ, R18 ;  /* 0x000000ffff067224 */ /* 0x000fe400078e0012 */
[----:B------:R-:W-:Y:S01]  /*0de0*/  IMAD.MOV.U32 R7, RZ, RZ, R2 ;  /* 0x000000ffff077224 */ /* 0x000fe200078e0002 */
[----:B--2---:R-:W1:Y:S02]  /*0df0*/  F2F.F64.F32 R10, R0 ;  /* 0x00000000000a7310 */ /* 0x004e640000201800 */
[----:B-1-3--:R0:W-:Y:S04]  /*0e00*/  STL.64 [R1], R10 ;  /* 0x0000000a01007387 */ /* 0x00a1e80000100a00 */
[----:B------:R-:W-:-:S07]  /*0e10*/  LEPC R20, `(.L_x_19) ;  /* 0x000000001014794e */ /* 0x000fce0000000000 */
[----:B0-----:R-:W-:Y:S05]  /*0e20*/  CALL.ABS.NOINC R8 ;  /* 0x0000000008007343 */ /* 0x001fea0003c00000 */
.L_x_19:
        /* <DEDUP_REMOVED lines=11> */
.L_x_20:
        /* <DEDUP_REMOVED lines=11> */
.L_x_21:
        /* <DEDUP_REMOVED lines=11> */
.L_x_22:
        /* <DEDUP_REMOVED lines=11> */
.L_x_23:
        /* <DEDUP_REMOVED lines=11> */
.L_x_24:
        /* <DEDUP_REMOVED lines=11> */
.L_x_25:
        /* <DEDUP_REMOVED lines=11> */
.L_x_26:
[----:B------:R-:W-:-:S07]  /*1300*/  VIADD R19, R19, 0x8 ;  /* 0x0000000813137836 */ /* 0x000fce0000000000 */
.L_x_18:
[----:B------:R-:W-:-:S13]  /*1310*/  ISETP.NE.AND P0, PT, R23, RZ, PT ;  /* 0x000000ff1700720c */ /* 0x000fda0003f05270 */
[----:B------:R-:W-:Y:S05]  /*1320*/  @!P0 EXIT ;  /* 0x000000000000894d */ /* 0x000fea0003800000 */
        /* <DEDUP_REMOVED lines=18> */
.L_x_28:
        /* <DEDUP_REMOVED lines=11> */
.L_x_29:
        /* <DEDUP_REMOVED lines=11> */
.L_x_30:
        /* <DEDUP_REMOVED lines=11> */
.L_x_31:
[----:B------:R-:W-:-:S07]  /*1660*/  IADD3 R19, PT, PT, R19, 0x4, RZ ;  /* 0x0000000413137810 */ /* 0x000fce0007ffe0ff */
.L_x_27:
[----:B------:R-:W-:-:S13]  /*1670*/  ISETP.NE.AND P0, PT, R23, RZ, PT ;  /* 0x000000ff1700720c */ /* 0x000fda0003f05270 */
[----:B------:R-:W-:Y:S05]  /*1680*/  @!P0 EXIT ;  /* 0x000000000000894d */ /* 0x000fea0003800000 */
[----:B------:R-:W0:Y:S01]  /*1690*/  LDC.64 R16, c[0x0][0x380] ;  /* 0x0000e000ff107b82 */ /* 0x000e220000000a00 */
[----:B------:R-:W-:Y:S02]  /*16a0*/  IMAD.MOV R23, RZ, RZ, -R23 ;  /* 0x000000ffff177224 */ /* 0x000fe400078e0a17 */
[----:B0-----:R-:W-:-:S07]  /*16b0*/  IMAD.WIDE.U32 R16, R19, 0x4, R16 ;  /* 0x0000000413107825 */ /* 0x001fce00078e0010 */
.L_x_33:
[----:B------:R-:W2:Y:S01]  /*16c0*/  LDG.E R0, desc[UR36][R16.64] ;  /* 0x0000002410007981 */ /* 0x000ea2000c1e1900 */
[----:B------:R-:W-:Y:S01]  /*16d0*/  MOV R8, 0x0 ;  /* 0x0000000000087802 */ /* 0x000fe20000000f00 */
[----:B------:R-:W0:Y:S01]  /*16e0*/  LDCU.64 UR4, c[0x4][0x8] ;  /* 0x01000100ff0477ac */ /* 0x000e220008000a00 */
[----:B------:R-:W-:Y:S01]  /*16f0*/  VIADD R23, R23, 0x1 ;  /* 0x0000000117177836 */ /* 0x000fe20000000000 */
[----:B------:R-:W-:Y:S01]  /*1700*/  MOV R7, R2 ;  /* 0x0000000200077202 */ /* 0x000fe20000000f00 */
[----:B------:R-:W-:Y:S02]  /*1710*/  IMAD.MOV.U32 R6, RZ, RZ, R18 ;  /* 0x000000ffff067224 */ /* 0x000fe400078e0012 */
[----:B------:R-:W1:Y:S01]  /*1720*/  LDC.64 R8, c[0x4][R8] ;  /* 0x0100000008087b82 */ /* 0x000e620000000a00 */
[----:B------:R-:W-:-:S04]  /*1730*/  ISETP.NE.AND P0, PT, R23, RZ, PT ;  /* 0x000000ff1700720c */ /* 0x000fc80003f05270 */
[----:B------:R-:W-:Y:S02]  /*1740*/  P2R R19, PR, RZ, 0x1 ;  /* 0x00000001ff137803 */ /* 0x000fe40000000000 */
[----:B0-----:R-:W-:Y:S01]  /*1750*/  MOV R4, UR4 ;  /* 0x0000000400047c02 */ /* 0x001fe20008000f00 */
[----:B------:R-:W-:Y:S01]  /*1760*/  IMAD.U32 R5, RZ, RZ, UR5 ;  /* 0x00000005ff057e24 */ /* 0x000fe2000f8e00ff */
[----:B--2---:R-:W0:Y:S02]  /*1770*/  F2F.F64.F32 R10, R0 ;  /* 0x00000000000a7310 */ /* 0x004e240000201800 */
[----:B01----:R0:W-:Y:S04]  /*1780*/  STL.64 [R1], R10 ;  /* 0x0000000a01007387 */ /* 0x0031e80000100a00 */
[----:B------:R-:W-:-:S07]  /*1790*/  LEPC R20, `(.L_x_32) ;  /* 0x000000001014794e */ /* 0x000fce0000000000 */
[----:B0-----:R-:W-:Y:S05]  /*17a0*/  CALL.ABS.NOINC R8 ;  /* 0x0000000008007343 */ /* 0x001fea0003c00000 */
.L_x_32:
[----:B------:R-:W-:Y:S02]  /*17b0*/  ISETP.NE.AND P6, PT, R19, RZ, PT ;  /* 0x000000ff1300720c */ /* 0x000fe40003fc5270 */
[----:B------:R-:W-:-:S05]  /*17c0*/  IADD3 R16, P0, PT, R16, 0x4, RZ ;  /* 0x0000000410107810 */ /* 0x000fca0007f1e0ff */
[----:B------:R-:W-:-:S06]  /*17d0*/  IMAD.X R17, RZ, RZ, R17, P0 ;  /* 0x000000ffff117224 */ /* 0x000fcc00000e0611 */
[----:B------:R-:W-:Y:S05]  /*17e0*/  @P6 BRA `(.L_x_33) ;  /* 0xfffffffc00b46947 */ /* 0x000fea000383ffff */
[----:B------:R-:W-:Y:S05]  /*17f0*/  EXIT ;  /* 0x000000000000794d */ /* 0x000fea0003800000 */
.L_x_34:
[----:B------:R-:W-:-:S00]  /*1800*/  BRA `(.L_x_34) ;  /* 0xfffffffc00fc7947 */ /* 0x000fc0000383ffff */
[----:B------:R-:W-:-:S00]  /*1810*/  NOP ;  /* 0x0000000000007918 */ /* 0x000fc00000000000 */
        /* <DEDUP_REMOVED lines=14> */
.L_x_99:


//--------------------- .text._ZN9winograd419calc_AtmA_bias_reluEPfS0_S0_iiiiiii --------------------------
	.section	.text._ZN9winograd419calc_AtmA_bias_reluEPfS0_S0_iiiiiii,"ax",@progbits
	.align	128
        .global         _ZN9winograd419calc_AtmA_bias_reluEPfS0_S0_iiiiiii
        .type           _ZN9winograd419calc_AtmA_bias_reluEPfS0_S0_iiiiiii,@function
        .size           _ZN9winograd419calc_AtmA_bias_reluEPfS0_S0_iiiiiii,(.L_x_100 - _ZN9winograd419calc_AtmA_bias_reluEPfS0_S0_iiiiiii)
        .other          _ZN9winograd419calc_AtmA_bias_reluEPfS0_S0_iiiiiii,@"STO_CUDA_ENTRY STV_DEFAULT"
_ZN9winograd419calc_AtmA_bias_reluEPfS0_S0_iiiiiii:
.text._ZN9winograd419calc_AtmA_bias_reluEPfS0_S0_iiiiiii:
[----:B------:R-:W-:Y:S01]  /*0000*/  LDC R1, c[0x0][0x37c] ;  /* 0x0000df00ff017b82 */ /* 0x000fe20000000800 */
[----:B------:R-:W0:Y:S07]  /*0010*/  S2R R0, SR_CTAID.X ;  /* 0x0000000000007919 */ /* 0x000e2e0000002500 */
[----:B------:R-:W0:Y:S01]  /*0020*/  S2UR UR7, SR_CTAID.Z ;  /* 0x00000000000779c3 */ /* 0x000e220000002700 */
[----:B------:R-:W1:Y:S01]  /*0030*/  LDCU.64 UR4, c[0x0][0x358] ;  /* 0x00006b00ff0477ac */ /* 0x000e620008000a00 */
[----:B------:R-:W2:Y:S01]  /*0040*/  S2R R4, SR_TID.X ;  /* 0x0000000000047919 */ /* 0x000ea20000002100 */
[----:B------:R-:W2:Y:S05]  /*0050*/  S2R R5, SR_TID.Y ;  /* 0x0000000000057919 */ /* 0x000eaa0000002200 */
[----:B------:R-:W0:Y:S08]  /*0060*/  LDC R7, c[0x0][0x39c] ;  /* 0x0000e700ff077b82 */ /* 0x000e300000000800 */
[----:B------:R-:W3:Y:S08]  /*0070*/  S2UR UR6, SR_CTAID.Y ;  /* 0x00000000000679c3 */ /* 0x000ef00000002600 */
[----:B------:R-:W3:Y:S08]  /*0080*/  LDC.64 R2, c[0x0][0x3a8] ;  /* 0x0000ea00ff027b82 */ /* 0x000ef00000000a00 */
[----:B------:R-:W4:Y:S01]  /*0090*/  LDC.64 R10, c[0x0][0x380] ;  /* 0x0000e000ff0a7b82 */ /* 0x000f220000000a00 */
[----:B0-----:R-:W-:-:S07]  /*00a0*/  IMAD R7, R0, R7, UR7 ;  /* 0x0000000700077e24 */ /* 0x001fce000f8e0207 */
[----:B------:R-:W0:Y:S01]  /*00b0*/  LDC R8, c[0x0][0x3b0] ;  /* 0x0000ec00ff087b82 */ /* 0x000e220000000800 */
[----:B---3--:R-:W-:Y:S02]  /*00c0*/  IMAD R2, R2, UR6, R7 ;  /* 0x0000000602027c24 */ /* 0x008fe4000f8e0207 */
[----:B--2---:R-:W-:-:S04]  /*00d0*/  IMAD R7, R4, 0x6, R5 ;  /* 0x0000000604077824 */ /* 0x004fc800078e0205 */
[----:B------:R-:W-:-:S04]  /*00e0*/  IMAD R7, R2, 0x24, R7 ;  /* 0x0000002402077824 */ /* 0x000fc800078e0207 */
[----:B----4-:R-:W-:-:S06]  /*00f0*/  IMAD.WIDE.U32 R10, R7, 0x4, R10 ;  /* 0x00000004070a7825 */ /* 0x010fcc00078e000a */
[----:B-1----:R1:W2:Y:S01]  /*0100*/  LDG.E R10, desc[UR4][R10.64] ;  /* 0x000000040a0a7981 */ /* 0x0022a2000c1e1900 */
[----:B0-----:R-:W0:Y:S01]  /*0110*/  I2F.U32.RP R9, R8 ;  /* 0x0000000800097306 */ /* 0x001e220000209000 */
[----:B------:R-:W-:Y:S01]  /*0120*/  ISETP.GT.U32.AND P1, PT, R4, 0x3, PT ;  /* 0x000000030400780c */ /* 0x000fe20003f24070 */
[----:B------:R-:W3:Y:S01]  /*0130*/  S2R R2, SR_CgaCtaId ;  /* 0x0000000000027919 */ /* 0x000ee20000008800 */
[----:B------:R-:W-:-:S05]  /*0140*/  ISETP.NE.U32.AND P3, PT, R8, RZ, PT ;  /* 0x000000ff0800720c */ /* 0x000fca0003f65070 */
[----:B------:R-:W4:Y:S08]  /*0150*/  I2F.U32.RP R14, R3 ;  /* 0x00000003000e7306 */ /* 0x000f300000209000 */
[----:B0-----:R-:W0:Y:S08]  /*0160*/  MUFU.RCP R9, R9 ;  /* 0x0000000900097308 */ /* 0x001e300000001000 */
[----:B----4-:R-:W4:Y:S01]  /*0170*/  MUFU.RCP R14, R14 ;  /* 0x0000000e000e7308 */ /* 0x010f220000001000 */
[----:B0-----:R-:W-:-:S07]  /*0180*/  IADD3 R6, PT, PT, R9, 0xffffffe, RZ ;  /* 0x0ffffffe09067810 */ /* 0x001fce0007ffe0ff */
[----:B------:R0:W1:Y:S01]  /*0190*/  F2I.FTZ.U32.TRUNC.NTZ R7, R6 ;  /* 0x0000000600077305 */ /* 0x000062000021f000 */
[----:B----4-:R-:W-:-:S07]  /*01a0*/  IADD3 R12, PT, PT, R14, 0xffffffe, RZ ;  /* 0x0ffffffe0e0c7810 */ /* 0x010fce0007ffe0ff */
[----:B------:R4:W5:Y:S01]  /*01b0*/  F2I.FTZ.U32.TRUNC.NTZ R13, R12 ;  /* 0x0000000c000d7305 */ /* 0x000962000021f000 */
[----:B0-----:R-:W-:Y:S01]  /*01c0*/  HFMA2 R6, -RZ, RZ, 0, 0 ;  /* 0x00000000ff067431 */ /* 0x001fe200000001ff */
[----:B-1----:R-:W-:Y:S02]  /*01d0*/  IADD3 R11, PT, PT, RZ, -R7, RZ ;  /* 0x80000007ff0b7210 */ /* 0x002fe40007ffe0ff */
[----:B----4-:R-:W-:-:S03]  /*01e0*/  MOV R12, RZ ;  /* 0x000000ff000c7202 */ /* 0x010fc60000000f00 */
[----:B------:R-:W-:Y:S01]  /*01f0*/  IMAD R9, R11, R8, RZ ;  /* 0x000000080b097224 */ /* 0x000fe200078e02ff */
[----:B-----5:R-:W-:-:S03]  /*0200*/  IADD3 R16, PT, PT, RZ, -R13, RZ ;  /* 0x8000000dff107210 */ /* 0x020fc60007ffe0ff */
[----:B------:R-:W-:Y:S01]  /*0210*/  IMAD.HI.U32 R7, R7, R9, R6 ;  /* 0x0000000907077227 */ /* 0x000fe200078e0006 */
[----:B------:R-:W-:-:S03]  /*0220*/  MOV R9, 0x400 ;  /* 0x0000040000097802 */ /* 0x000fc60000000f00 */
[----:B------:R-:W-:Y:S02]  /*0230*/  IMAD R11, R16, R3, RZ ;  /* 0x00000003100b7224 */ /* 0x000fe400078e02ff */
[----:B------:R-:W-:-:S04]  /*0240*/  IMAD.HI.U32 R7, R7, UR7, RZ ;  /* 0x0000000707077c27 */ /* 0x000fc8000f8e00ff */
[----:B------:R-:W-:Y:S01]  /*0250*/  IMAD.HI.U32 R12, R13, R11, R12 ;  /* 0x0000000b0d0c7227 */ /* 0x000fe200078e000c */
[----:B------:R-:W-:-:S05]  /*0260*/  IADD3 R11, PT, PT, -R7, RZ, RZ ;  /* 0x000000ff070b7210 */ /* 0x000fca0007ffe1ff */
[----:B------:R-:W-:-:S04]  /*0270*/  IMAD.HI.U32 R12, R12, UR7, RZ ;  /* 0x000000070c0c7c27 */ /* 0x000fc8000f8e00ff */
[----:B------:R-:W-:Y:S01]  /*0280*/  IMAD R11, R8, R11, UR7 ;  /* 0x00000007080b7e24 */ /* 0x000fe2000f8e020b */
[----:B------:R-:W-:-:S04]  /*0290*/  IADD3 R12, PT, PT, -R12, RZ, RZ ;  /* 0x000000ff0c0c7210 */ /* 0x000fc80007ffe1ff */
[----:B------:R-:W-:Y:S01]  /*02a0*/  ISETP.GE.U32.AND P0, PT, R11, R8, PT ;  /* 0x000000080b00720c */ /* 0x000fe20003f06070 */
[----:B------:R-:W-:Y:S01]  /*02b0*/  IMAD R6, R3, R12, UR7 ;  /* 0x0000000703067e24 */ /* 0x000fe2000f8e020c */
[----:B---3--:R-:W-:-:S04]  /*02c0*/  LEA R12, R2, R9, 0x18 ;  /* 0x00000009020c7211 */ /* 0x008fc800078ec0ff */
[----:B------:R-:W-:Y:S01]  /*02d0*/  ISETP.GE.U32.AND P2, PT, R6, R3, PT ;  /* 0x000000030600720c */ /* 0x000fe20003f46070 */
[----:B------:R-:W-:-:S05]  /*02e0*/  IMAD R14, R4, 0x18, R12 ;  /* 0x00000018040e7824 */ /* 0x000fca00078e020c */
[----:B------:R-:W-:Y:S02]  /*02f0*/  LEA R13, R5, R14, 0x2 ;  /* 0x0000000e050d7211 */ /* 0x000fe400078e10ff */
[-C--:B------:R-:W-:Y:S02]  /*0300*/  @P0 IADD3 R11, PT, PT, R11, -R8.reuse, RZ ;  /* 0x800000080b0b0210 */ /* 0x080fe40007ffe0ff */
[----:B------:R-:W-:Y:S02]  /*0310*/  @P0 IADD3 R7, PT, PT, R7, 0x1, RZ ;  /* 0x0000000107070810 */ /* 0x000fe40007ffe0ff */
[----:B------:R-:W-:Y:S02]  /*0320*/  ISETP.GE.U32.AND P5, PT, R11, R8, PT ;  /* 0x000000080b00720c */ /* 0x000fe40003fa6070 */
[----:B------:R-:W-:Y:S02]  /*0330*/  @P2 IADD3 R6, PT, PT, R6, -R3, RZ ;  /* 0x8000000306062210 */ /* 0x000fe40007ffe0ff */
[----:B------:R-:W-:-:S02]  /*0340*/  ISETP.NE.U32.AND P2, PT, R3, RZ, PT ;  /* 0x000000ff0300720c */ /* 0x000fc40003f45070 */
[----:B------:R-:W-:Y:S01]  /*0350*/  ISETP.GE.U32.AND P4, PT, R6, R3, PT ;  /* 0x000000030600720c */ /* 0x000fe20003f86070 */
[----:B--2---:R0:W-:Y:S01]  /*0360*/  STS [R13], R10 ;  /* 0x0000000a0d007388 */ /* 0x0041e20000000800 */
[----:B------:R-:W-:Y:S06]  /*0370*/  BAR.SYNC.DEFER_BLOCKING 0x0 ;  /* 0x0000000000007b1d */ /* 0x000fec0000010000 */
[----:B------:R-:W-:Y:S05]  /*0380*/  @P1 EXIT ;  /* 0x000000000000194d */ /* 0x000fea0003800000 */
[----:B------:R-:W-:Y:S01]  /*0390*/  ISETP.GT.AND P0, PT, R4, 0x1, PT ;  /* 0x000000010400780c */ /* 0x000fe20003f04270 */
[----:B------:R-:W-:Y:S01]  /*03a0*/  BSSY.RECONVERGENT B0, `(.L_x_35) ;  /* 0x0000042000007945 */ /* 0x000fe20003800200 */
[----:B------:R-:W-:Y:S02]  /*03b0*/  @P5 IADD3 R7, PT, PT, R7, 0x1, RZ ;  /* 0x0000000107075810 */ /* 0x000fe40007ffe0ff */
[-C--:B------:R-:W-:Y:S02]  /*03c0*/  @P4 IADD3 R6, PT, PT, R6, -R3.reuse, RZ ;  /* 0x8000000306064210 */ /* 0x080fe40007ffe0ff */
[----:B------:R-:W-:Y:S02]  /*03d0*/  @!P3 LOP3.LUT R7, RZ, R8, RZ, 0x33, !PT ;  /* 0x00000008ff07b212 */ /* 0x000fe400078e33ff */
[----:B------:R-:W-:-:S05]  /*03e0*/  @!P2 LOP3.LUT R6, RZ, R3, RZ, 0x33, !PT ;  /* 0x00000003ff06a212 */ /* 0x000fca00078e33ff */
[----:B------:R-:W-:Y:S05]  /*03f0*/  @P0 BRA `(.L_x_36) ;  /* 0x00000000007c0947 */ /* 0x000fea0003800000 */
[----:B------:R-:W-:-:S13]  /*0400*/  ISETP.NE.AND P0, PT, R4, RZ, PT ;  /* 0x000000ff0400720c */ /* 0x000fda0003f05270 */
[----:B------:R-:W-:Y:S05]  /*0410*/  @!P0 BRA `(.L_x_37) ;  /* 0x0000000000388947 */ /* 0x000fea0003800000 */
[----:B------:R-:W-:Y:S02]  /*0420*/  LEA R12, R5, R12, 0x2 ;  /* 0x0000000c050c7211 */ /* 0x000fe400078e10ff */
[----:B------:R-:W-:-:S03]  /*0430*/  IADD3 R9, PT, PT, R9, 0x90, RZ ;  /* 0x0000009009097810 */ /* 0x000fc60007ffe0ff */
[----:B------:R-:W-:Y:S01]  /*0440*/  LDS R3, [R12+0x18] ;  /* 0x000018000c037984 */ /* 0x000fe20000000800 */
[----:B------:R-:W-:-:S03]  /*0450*/  LEA R2, R2, R9, 0x18 ;  /* 0x0000000902027211 */ /* 0x000fc600078ec0ff */
[----:B------:R-:W1:Y:S04]  /*0460*/  LDS R8, [R12+0x30] ;  /* 0x000030000c087984 */ /* 0x000e680000000800 */
[----:B------:R-:W2:Y:S04]  /*0470*/  LDS R11, [R12+0x60] ;  /* 0x000060000c0b7984 */ /* 0x000ea80000000800 */
[----:B0-----:R-:W0:Y:S01]  /*0480*/  LDS R10, [R12+0x48] ;  /* 0x000048000c0a7984 */ /* 0x001e220000000800 */
[----:B-1----:R-:W-:Y:S01]  /*0490*/  FADD R3, R3, -R8 ;  /* 0x8000000803037221 */ /* 0x002fe20000000000 */
[----:B--2---:R-:W-:-:S03]  /*04a0*/  FADD R8, R11, R11 ;  /* 0x0000000b0b087221 */ /* 0x004fc60000000000 */
[----:B0-----:R-:W-:Y:S01]  /*04b0*/  FFMA R3, R10, 2, R3 ;  /* 0x400000000a037823 */ /* 0x001fe20000000003 */
[----:B------:R-:W-:-:S03]  /*04c0*/  LEA R10, R5, R2, 0x2 ;  /* 0x00000002050a7211 */ /* 0x000fc600078e10ff */
[----:B------:R-:W-:-:S05]  /*04d0*/  FADD R3, R3, -R8 ;  /* 0x8000000803037221 */ /* 0x000fca0000000000 */
[----:B------:R0:W-:Y:S01]  /*04e0*/  STS [R10+0x18], R3 ;  /* 0x000018030a007388 */ /* 0x0001e20000000800 */
[----:B------:R-:W-:Y:S05]  /*04f0*/  BRA `(.L_x_38) ;  /* 0x0000000000b07947 */ /* 0x000fea0003800000 */
.L_x_37:
[----:B------:R-:W-:Y:S02]  /*0500*/  LEA R11, R5, R12, 0x2 ;  /* 0x0000000c050b7211 */ /* 0x000fe400078e10ff */
[----:B------:R-:W-:-:S03]  /*0510*/  IADD3 R9, PT, PT, R9, 0x90, RZ ;  /* 0x0000009009097810 */ /* 0x000fc60007ffe0ff */
[----:B------:R-:W-:Y:S01]  /*0520*/  LDS R3, [R11] ;  /* 0x000000000b037984 */ /* 0x000fe20000000800 */
[----:B------:R-:W-:-:S03]  /*0530*/  LEA R2, R2, R9, 0x18 ;  /* 0x0000000902027211 */ /* 0x000fc600078ec0ff */
[----:B------:R-:W1:Y:S04]  /*0540*/  LDS R8, [R11+0x18] ;  /* 0x000018000b087984 */ /* 0x000e680000000800 */
[----:B0-----:R-:W0:Y:S04]  /*0550*/  LDS R10, [R11+0x30] ;  /* 0x000030000b0a7984 */ /* 0x001e280000000800 */
[----:B------:R-:W2:Y:S04]  /*0560*/  LDS R12, [R11+0x48] ;  /* 0x000048000b0c7984 */ /* 0x000ea80000000800 */
[----:B------:R-:W3:Y:S01]  /*0570*/  LDS R14, [R11+0x60] ;  /* 0x000060000b0e7984 */ /* 0x000ee20000000800 */
[----:B-1----:R-:W-:Y:S01]  /*0580*/  FADD R3, R3, R8 ;  /* 0x0000000803037221 */ /* 0x002fe20000000000 */
[----:B------:R-:W-:-:S03]  /*0590*/  LEA R8, R5, R2, 0x2 ;  /* 0x0000000205087211 */ /* 0x000fc600078e10ff */
[----:B0-----:R-:W-:-:S04]  /*05a0*/  FADD R3, R3, R10 ;  /* 0x0000000a03037221 */ /* 0x001fc80000000000 */
[----:B--2---:R-:W-:-:S04]  /*05b0*/  FADD R3, R3, R12 ;  /* 0x0000000c03037221 */ /* 0x004fc80000000000 */
[----:B---3--:R-:W-:-:S05]  /*05c0*/  FADD R3, R3, R14 ;  /* 0x0000000e03037221 */ /* 0x008fca0000000000 */
[----:B------:R1:W-:Y:S01]  /*05d0*/  STS [R8], R3 ;  /* 0x0000000308007388 */ /* 0x0003e20000000800 */
[----:B------:R-:W-:Y:S05]  /*05e0*/  BRA `(.L_x_38) ;  /* 0x0000000000747947 */ /* 0x000fea0003800000 */
.L_x_36:
[----:B------:R-:W-:-:S13]  /*05f0*/  ISETP.NE.AND P0, PT, R4, 0x2, PT ;  /* 0x000000020400780c */ /* 0x000fda0003f05270 */
[----:B------:R-:W-:Y:S05]  /*0600*/  @!P0 BRA `(.L_x_39) ;  /* 0x00000000003c8947 */ /* 0x000fea0003800000 */
[----:B------:R-:W-:Y:S02]  /*0610*/  LEA R11, R5, R12, 0x2 ;  /* 0x0000000c050b7211 */ /* 0x000fe400078e10ff */
[----:B------:R-:W-:-:S03]  /*0620*/  IADD3 R9, PT, PT, R9, 0x90, RZ ;  /* 0x0000009009097810 */ /* 0x000fc60007ffe0ff */
[----:B------:R-:W-:Y:S01]  /*0630*/  LDS R3, [R11+0x18] ;  /* 0x000018000b037984 */ /* 0x000fe20000000800 */
[----:B------:R-:W-:-:S03]  /*0640*/  LEA R2, R2, R9, 0x18 ;  /* 0x0000000902027211 */ /* 0x000fc600078ec0ff */
[----:B------:R-:W1:Y:S04]  /*0650*/  LDS R8, [R11+0x30] ;  /* 0x000030000b087984 */ /* 0x000e680000000800 */
[----:B0-----:R-:W0:Y:S04]  /*0660*/  LDS R10, [R11+0x48] ;  /* 0x000048000b0a7984 */ /* 0x001e280000000800 */
[----:B------:R-:W2:Y:S04]  /*0670*/  LDS R12, [R11+0x60] ;  /* 0x000060000b0c7984 */ /* 0x000ea80000000800 */
[----:B------:R-:W3:Y:S01]  /*0680*/  LDS R14, [R11+0x78] ;  /* 0x000078000b0e7984 */ /* 0x000ee20000000800 */
[----:B-1----:R-:W-:Y:S01]  /*0690*/  FADD R3, R3, -R8 ;  /* 0x8000000803037221 */ /* 0x002fe20000000000 */
[----:B------:R-:W-:-:S03]  /*06a0*/  LEA R8, R5, R2, 0x2 ;  /* 0x0000000205087211 */ /* 0x000fc600078e10ff */
[----:B0-----:R-:W-:-:S04]  /*06b0*/  FFMA R3, R10, 8, R3 ;  /* 0x410000000a037823 */ /* 0x001fc80000000003 */
[----:B--2---:R-:W-:-:S04]  /*06c0*/  FFMA R3, R12, -8, R3 ;  /* 0xc10000000c037823 */ /* 0x004fc80000000003 */
[----:B---3--:R-:W-:-:S05]  /*06d0*/  FADD R3, R3, R14 ;  /* 0x0000000e03037221 */ /* 0x008fca0000000000 */
[----:B------:R2:W-:Y:S01]  /*06e0*/  STS [R8+0x48], R3 ;  /* 0x0000480308007388 */ /* 0x0005e20000000800 */
[----:B------:R-:W-:Y:S05]  /*06f0*/  BRA `(.L_x_38) ;  /* 0x0000000000307947 */ /* 0x000fea0003800000 */
.L_x_39:
[----:B------:R-:W-:Y:S02]  /*0700*/  LEA R11, R5, R12, 0x2 ;  /* 0x0000000c050b7211 */ /* 0x000fe400078e10ff */
[----:B------:R-:W-:-:S03]  /*0710*/  IADD3 R9, PT, PT, R9, 0x90, RZ ;  /* 0x0000009009097810 */ /* 0x000fc60007ffe0ff */
[----:B------:R-:W-:Y:S01]  /*0720*/  LDS R3, [R11+0x18] ;  /* 0x000018000b037984 */ /* 0x000fe20000000800 */
[----:B------:R-:W-:-:S03]  /*0730*/  LEA R2, R2, R9, 0x18 ;  /* 0x0000000902027211 */ /* 0x000fc600078ec0ff */
[----:B------:R-:W1:Y:S04]  /*0740*/  LDS R8, [R11+0x30] ;  /* 0x000030000b087984 */ /* 0x000e680000000800 */
[----:B0-----:R-:W0:Y:S04]  /*0750*/  LDS R10, [R11+0x48] ;  /* 0x000048000b0a7984 */ /* 0x001e280000000800 */
[----:B------:R-:W2:Y:S01]  /*0760*/  LDS R12, [R11+0x60] ;  /* 0x000060000b0c7984 */ /* 0x000ea20000000800 */
[----:B-1----:R-:W-:Y:S01]  /*0770*/  FADD R3, R3, R8 ;  /* 0x0000000803037221 */ /* 0x002fe20000000000 */
[----:B------:R-:W-:-:S03]  /*0780*/  LEA R8, R5, R2, 0x2 ;  /* 0x0000000205087211 */ /* 0x000fc600078e10ff */
[----:B0-----:R-:W-:-:S04]  /*0790*/  FFMA R3, R10, 4, R3 ;  /* 0x408000000a037823 */ /* 0x001fc80000000003 */
[----:B--2---:R-:W-:-:S05]  /*07a0*/  FFMA R3, R12, 4, R3 ;  /* 0x408000000c037823 */ /* 0x004fca0000000003 */
[----:B------:R3:W-:Y:S02]  /*07b0*/  STS [R8+0x30], R3 ;  /* 0x0000300308007388 */ /* 0x0007e40000000800 */
.L_x_38:
[----:B------:R-:W-:Y:S05]  /*07c0*/  BSYNC.RECONVERGENT B0 ;  /* 0x0000000000007941 */ /* 0x000fea0003800200 */
.L_x_35:
[----:B------:R-:W-:Y:S01]  /*07d0*/  BAR.SYNC.DEFER_BLOCKING 0x0 ;  /* 0x0000000000007b1d */ /* 0x000fe20000010000 */
[----:B------:R-:W-:-:S13]  /*07e0*/  ISETP.GT.U32.AND P0, PT, R5, 0x3, PT ;  /* 0x000000030500780c */ /* 0x000fda0003f04070 */
[----:B------:R-:W-:Y:S05]  /*07f0*/  @P0 EXIT ;  /* 0x000000000000094d */ /* 0x000fea0003800000 */
[----:B------:R-:W-:Y:S01]  /*0800*/  ISETP.GT.AND P0, PT, R5, 0x1, PT ;  /* 0x000000010500780c */ /* 0x000fe20003f04270 */
[----:B------:R-:W-:-:S12]  /*0810*/  BSSY.RECONVERGENT B0, `(.L_x_40) ;  /* 0x0000028000007945 */ /* 0x000fd80003800200 */
[----:B------:R-:W-:Y:S05]  /*0820*/  @P0 BRA `(.L_x_41) ;  /* 0x0000000000500947 */ /* 0x000fea0003800000 */
[----:B------:R-:W-:-:S13]  /*0830*/  ISETP.NE.AND P0, PT, R5, RZ, PT ;  /* 0x000000ff0500720c */ /* 0x000fda0003f05270 */
[----:B------:R-:W-:Y:S05]  /*0840*/  @!P0 BRA `(.L_x_42) ;  /* 0x0000000000248947 */ /* 0x000fea0003800000 */
[----:B------:R-:W-:-:S05]  /*0850*/  IMAD R2, R4, 0x18, R2 ;  /* 0x0000001804027824 */ /* 0x000fca00078e0202 */
[----:B0123--:R-:W-:Y:S04]  /*0860*/  LDS R3, [R2+0x4] ;  /* 0x0000040002037984 */ /* 0x00ffe80000000800 */
[----:B------:R-:W0:Y:S04]  /*0870*/  LDS.64 R8, [R2+0x8] ;  /* 0x0000080002087984 */ /* 0x000e280000000a00 */
[----:B------:R-:W1:Y:S01]  /*0880*/  LDS R10, [R2+0x10] ;  /* 0x00001000020a7984 */ /* 0x000e620000000800 */
[----:B0-----:R-:W-:Y:S01]  /*0890*/  FADD R8, R3, -R8 ;  /* 0x8000000803087221 */ /* 0x001fe20000000000 */
[----:B-1----:R-:W-:-:S03]  /*08a0*/  FADD R3, R10, R10 ;  /* 0x0000000a0a037221 */ /* 0x002fc60000000000 */
[----:B------:R-:W-:-:S04]  /*08b0*/  FFMA R8, R9, 2, R8 ;  /* 0x4000000009087823 */ /* 0x000fc80000000008 */
[----:B------:R-:W-:Y:S01]  /*08c0*/  FADD R8, R8, -R3 ;  /* 0x8000000308087221 */ /* 0x000fe20000000000 */
[----:B------:R-:W-:Y:S06]  /*08d0*/  BRA `(.L_x_43) ;  /* 0x00000000006c7947 */ /* 0x000fec0003800000 */
.L_x_42:
[----:B------:R-:W-:-:S05]  /*08e0*/  IMAD R9, R4, 0x18, R2 ;  /* 0x0000001804097824 */ /* 0x000fca00078e0202 */
[----:B0123--:R-:W0:Y:S04]  /*08f0*/  LDS.64 R2, [R9] ;  /* 0x0000000009027984 */ /* 0x00fe280000000a00 */
[----:B------:R-:W1:Y:S04]  /*0900*/  LDS.64 R10, [R9+0x8] ;  /* 0x00000800090a7984 */ /* 0x000e680000000a00 */
[----:B------:R-:W2:Y:S01]  /*0910*/  LDS R13, [R9+0x10] ;  /* 0x00001000090d7984 */ /* 0x000ea20000000800 */
[----:B0-----:R-:W-:-:S04]  /*0920*/  FADD R3, R3, R2 ;  /* 0x0000000203037221 */ /* 0x001fc80000000000 */
[----:B-1----:R-:W-:-:S04]  /*0930*/  FADD R2, R3, R10 ;  /* 0x0000000a03027221 */ /* 0x002fc80000000000 */
[----:B------:R-:W-:-:S04]  /*0940*/  FADD R2, R2, R11 ;  /* 0x0000000b02027221 */ /* 0x000fc80000000000 */
[----:B--2---:R-:W-:Y:S01]  /*0950*/  FADD R8, R2, R13 ;  /* 0x0000000d02087221 */ /* 0x004fe20000000000 */
[----:B------:R-:W-:Y:S06]  /*0960*/  BRA `(.L_x_43) ;  /* 0x0000000000487947 */ /* 0x000fec0003800000 */
.L_x_41:
[----:B------:R-:W-:-:S13]  /*0970*/  ISETP.NE.AND P0, PT, R5, 0x2, PT ;  /* 0x000000020500780c */ /* 0x000fda0003f05270 */
[----:B------:R-:W-:Y:S05]  /*0980*/  @!P0 BRA `(.L_x_44) ;  /* 0x0000000000248947 */ /* 0x000fea0003800000 */
[----:B------:R-:W-:-:S05]  /*0990*/  IMAD R2, R4, 0x18, R2 ;  /* 0x0000001804027824 */ /* 0x000fca00078e0202 */
[----:B0123--:R-:W-:Y:S04]  /*09a0*/  LDS R3, [R2+0x4] ;  /* 0x0000040002037984 */ /* 0x00ffe80000000800 */
[----:B------:R-:W0:Y:S04]  /*09b0*/  LDS.64 R8, [R2+0x8] ;  /* 0x0000080002087984 */ /* 0x000e280000000a00 */
[----:B------:R-:W1:Y:S01]  /*09c0*/  LDS.64 R10, [R2+0x10] ;  /* 0x00001000020a7984 */ /* 0x000e620000000a00 */
[----:B0-----:R-:W-:-:S04]  /*09d0*/  FADD R8, R3, -R8 ;  /* 0x8000000803087221 */ /* 0x001fc80000000000 */
[----:B------:R-:W-:-:S04]  /*09e0*/  FFMA R3, R9, 8, R8 ;  /* 0x4100000009037823 */ /* 0x000fc80000000008 */
[----:B-1----:R-:W-:-:S04]  /*09f0*/  FFMA R8, R10, -8, R3 ;  /* 0xc10000000a087823 */ /* 0x002fc80000000003 */
[----:B------:R-:W-:Y:S01]  /*0a00*/  FADD R8, R8, R11 ;  /* 0x0000000b08087221 */ /* 0x000fe20000000000 */
[----:B------:R-:W-:Y:S06]  /*0a10*/  BRA `(.L_x_43) ;  /* 0x00000000001c7947 */ /* 0x000fec0003800000 */
.L_x_44:
[----:B0123--:R-:W-:-:S05]  /*0a20*/  IMAD R3, R4, 0x18, R2 ;  /* 0x0000001804037824 */ /* 0x00ffca00078e0202 */
[----:B------:R-:W-:Y:S04]  /*0a30*/  LDS R9, [R3+0x4] ;  /* 0x0000040003097984 */ /* 0x000fe80000000800 */
[----:B------:R-:W0:Y:S04]  /*0a40*/  LDS.64 R10, [R3+0x8] ;  /* 0x00000800030a7984 */ /* 0x000e280000000a00 */
[----:B------:R-:W1:Y:S01]  /*0a50*/  LDS R13, [R3+0x10] ;  /* 0x00001000030d7984 */ /* 0x000e620000000800 */
[----:B0-----:R-:W-:-:S04]  /*0a60*/  FADD R2, R9, R10 ;  /* 0x0000000a09027221 */ /* 0x001fc80000000000 */
[----:B------:R-:W-:-:S04]  /*0a70*/  FFMA R2, R11, 4, R2 ;  /* 0x408000000b027823 */ /* 0x000fc80000000002 */
[----:B-1----:R-:W-:-:S07]  /*0a80*/  FFMA R8, R13, 4, R2 ;  /* 0x408000000d087823 */ /* 0x002fce0000000002 */
.L_x_43:
[----:B------:R-:W-:Y:S05]  /*0a90*/  BSYNC.RECONVERGENT B0 ;  /* 0x0000000000007941 */ /* 0x000fea0003800200 */
.L_x_40:
[----:B------:R-:W0:Y:S01]  /*0aa0*/  LDCU.64 UR8, c[0x0][0x3a0] ;  /* 0x00007400ff0877ac */ /* 0x000e220008000a00 */
[----:B------:R-:W-:Y:S02]  /*0ab0*/  LEA R6, R6, R5, 0x2 ;  /* 0x0000000506067211 */ /* 0x000fe400078e10ff */
[----:B------:R-:W-:Y:S02]  /*0ac0*/  LEA R7, R7, R4, 0x2 ;  /* 0x0000000407077211 */ /* 0x000fe400078e10ff */
[----:B0-----:R-:W-:-:S04]  /*0ad0*/  ISETP.GE.AND P0, PT, R6, UR9, PT ;  /* 0x0000000906007c0c */ /* 0x001fc8000bf06270 */
[----:B------:R-:W-:-:S13]  /*0ae0*/  ISETP.GE.OR P0, PT, R7, UR8, P0 ;  /* 0x0000000807007c0c */ /* 0x000fda0008706670 */
[----:B------:R-:W-:Y:S05]  /*0af0*/  @P0 EXIT ;  /* 0x000000000000094d */ /* 0x000fea0003800000 */
[----:B------:R-:W0:Y:S08]  /*0b00*/  LDC.64 R2, c[0x0][0x390] ;  /* 0x0000e400ff027b82 */ /* 0x000e300000000a00 */
[----:B------:R-:W1:Y:S08]  /*0b10*/  LDC R9, c[0x0][0x398] ;  /* 0x0000e600ff097b82 */ /* 0x000e700000000800 */
[----:B------:R-:W2:Y:S01]  /*0b20*/  LDC.64 R4, c[0x0][0x388] ;  /* 0x0000e200ff047b82 */ /* 0x000ea20000000a00 */
[----:B0-----:R-:W-:-:S06]  /*0b30*/  IMAD.WIDE.U32 R2, R0, 0x4, R2 ;  /* 0x0000000400027825 */ /* 0x001fcc00078e0002 */
[----:B------:R-:W3:Y:S01]  /*0b40*/  LDG.E R3, desc[UR4][R2.64] ;  /* 0x0000000402037981 */ /* 0x000ee2000c1e1900 */
[----:B-1----:R-:W-:-:S04]  /*0b50*/  IMAD R0, R9, UR6, R0 ;  /* 0x0000000609007c24 */ /* 0x002fc8000f8e0200 */
[----:B------:R-:W-:-:S04]  /*0b60*/  IMAD R7, R0, UR8, R7 ;  /* 0x0000000800077c24 */ /* 0x000fc8000f8e0207 */
[----:B------:R-:W-:-:S04]  /*0b70*/  IMAD R7, R7, UR9, R6 ;  /* 0x0000000907077c24 */ /* 0x000fc8000f8e0206 */
[----:B--2---:R-:W-:-:S04]  /*0b80*/  IMAD.WIDE R4, R7, 0x4, R4 ;  /* 0x0000000407047825 */ /* 0x004fc800078e0204 */
[----:B---3--:R-:W-:-:S05]  /*0b90*/  FADD R8, R3, R8 ;  /* 0x0000000803087221 */ /* 0x008fca0000000000 */
[----:B------:R-:W-:-:S05]  /*0ba0*/  FMNMX R7, RZ, R8, !PT ;  /* 0x00000008ff077209 */ /* 0x000fca0007800000 */
[----:B------:R-:W-:Y:S01]  /*0bb0*/  STG.E desc[UR4][R4.64], R7 ;  /* 0x0000000704007986 */ /* 0x000fe2000c101904 */
[----:B------:R-:W-:Y:S05]  /*0bc0*/  EXIT ;  /* 0x000000000000794d */ /* 0x000fea0003800000 */
.L_x_45:
        /* <DEDUP_REMOVED lines=11> */
.L_x_100:


//--------------------- .text._ZN9winograd414calc_AtmA_biasEPfS0_S0_iiiiiii --------------------------
	.section	.text._ZN9winograd414calc_AtmA_biasEPfS0_S0_iiiiiii,"ax",@progbits
	.align	128
        .global         _ZN9winograd414calc_AtmA_biasEPfS0_S0_iiiiiii
        .type           _ZN9winograd414calc_AtmA_biasEPfS0_S0_iiiiiii,@function
        .size           _ZN9winograd414calc_AtmA_biasEPfS0_S0_iiiiiii,(.L_x_101 - _ZN9winograd414calc_AtmA_biasEPfS0_S0_iiiiiii)
        .other          _ZN9winograd414calc_AtmA_biasEPfS0_S0_iiiiiii,@"STO_CUDA_ENTRY STV_DEFAULT"
_ZN9winograd414calc_AtmA_biasEPfS0_S0_iiiiiii:
.text._ZN9winograd414calc_AtmA_biasEPfS0_S0_iiiiiii:
        /* <DEDUP_REMOVED lines=80> */
.L_x_48:
        /* <DEDUP_REMOVED lines=15> */
.L_x_47:
        /* <DEDUP_REMOVED lines=17> */
.L_x_50:
        /* <DEDUP_REMOVED lines=12> */
.L_x_49:
[----:B------:R-:W-:Y:S05]  /*07c0*/  BSYNC.RECONVERGENT B0 ;  /* 0x0000000000007941 */ /* 0x000fea0003800200 */
.L_x_46:
        /* <DEDUP_REMOVED lines=17> */
.L_x_53:
        /* <DEDUP_REMOVED lines=9> */
.L_x_52:
        /* <DEDUP_REMOVED lines=11> */
.L_x_55:
[----:B0123--:R-:W-:-:S05]  /*0a20*/  IMAD R3, R4, 0x18, R2 ;  /* 0x0000001804037824 */ /* 0x00ffca00078e0202 */
[----:B------:R-:W-:Y:S04]  /*0a30*/  LDS R9, [R3+0x4] ;  /* 0x0000040003097984 */ /* 0x000fe80000000800 */
[----:B------:R-:W0:Y:S04]  /*0a40*/  LDS.64 R10, [R3+0x8] ;  /* 0x00000800030a7984 */ /* 0x000e280000000a00 */
[----:B------:R-:W1:Y:S01]  /*0a50*/  LDS R13, [R3+0x10] ;  /* 0x00001000030d7984 */ /* 0x000e620000000800 */
[----:B0-----:R-:W-:-:S04]  /*0a60*/  FADD R2, R9, R10 ;  /* 0x0000000a09027221 */ /* 0x001fc80000000000 */
[----:B------:R-:W-:-:S04]  /*0a70*/  FFMA R2, R11, 4, R2 ;  /* 0x408000000b027823 */ /* 0x000fc80000000002 */
[----:B-1----:R-:W-:-:S07]  /*0a80*/  FFMA R8, R13, 4, R2 ;  /* 0x408000000d087823 */ /* 0x002fce0000000002 */
.L_x_54:
[----:B------:R-:W-:Y:S05]  /*0a90*/  BSYNC.RECONVERGENT B0 ;  /* 0x0000000000007941 */ /* 0x000fea0003800200 */
.L_x_51:
        /* <DEDUP_REMOVED lines=16> */
[----:B------:R-:W-:Y:S01]  /*0ba0*/  STG.E desc[UR4][R4.64], R7 ;  /* 0x0000000704007986 */ /* 0x000fe2000c101904 */
[----:B------:R-:W-:Y:S05]  /*0bb0*/  EXIT ;  /* 0x000000000000794d */ /* 0x000fea0003800000 */
.L_x_56:
        /* <DEDUP_REMOVED lines=12> */
.L_x_101:


//--------------------- .text._ZN9winograd49calc_AtmAEPfS0_iiiiiii --------------------------
	.section	.text._ZN9winograd49calc_AtmAEPfS0_iiiiiii,"ax",@progbits
	.align	128
        .global         _ZN9winograd49calc_AtmAEPfS0_iiiiiii
        .type           _ZN9winograd49calc_AtmAEPfS0_iiiiiii,@function
        .size           _ZN9winograd49calc_AtmAEPfS0_iiiiiii,(.L_x_102 - _ZN9winograd49calc_AtmAEPfS0_iiiiiii)
        .other          _ZN9winograd49calc_AtmAEPfS0_iiiiiii,@"STO_CUDA_ENTRY STV_DEFAULT"
_ZN9winograd49calc_AtmAEPfS0_iiiiiii:
.text._ZN9winograd49calc_AtmAEPfS0_iiiiiii:
[----:B------:R-:W-:Y:S01]  /*0000*/  LDC R1, c[0x0][0x37c] ;  /* 0x0000df00ff017b82 */ /* 0x000fe20000000800 */
[----:B------:R-:W0:Y:S07]  /*0010*/  S2R R4, SR_CTAID.Z ;  /* 0x0000000000047919 */ /* 0x000e2e0000002700 */
[----:B------:R-:W0:Y:S01]  /*0020*/  S2UR UR5, SR_CTAID.X ;  /* 0x00000000000579c3 */ /* 0x000e220000002500 */
[----:B------:R-:W1:Y:S01]  /*0030*/  LDCU.64 UR6, c[0x0][0x358] ;  /* 0x00006b00ff0677ac */ /* 0x000e620008000a00 */
[----:B------:R-:W2:Y:S01]  /*0040*/  S2R R0, SR_TID.X ;  /* 0x0000000000007919 */ /* 0x000ea20000002100 */
[----:B------:R-:W3:Y:S01]  /*0050*/  LDCU UR4, c[0x0][0x3a8] ;  /* 0x00007500ff0477ac */ /* 0x000ee20008000800 */
[----:B------:R-:W2:Y:S04]  /*0060*/  S2R R5, SR_TID.Y ;  /* 0x0000000000057919 */ /* 0x000ea80000002200 */
[----:B------:R-:W0:Y:S08]  /*0070*/  LDC R9, c[0x0][0x394] ;  /* 0x0000e500ff097b82 */ /* 0x000e300000000800 */
[----:B------:R-:W4:Y:S08]  /*0080*/  S2UR UR8, SR_CTAID.Y ;  /* 0x00000000000879c3 */ /* 0x000f300000002600 */
[----:B------:R-:W4:Y:S08]  /*0090*/  LDC.64 R2, c[0x0][0x3a0] ;  /* 0x0000e800ff027b82 */ /* 0x000f300000000a00 */
[----:B------:R-:W5:Y:S01]  /*00a0*/  LDC.64 R6, c[0x0][0x380] ;  /* 0x0000e000ff067b82 */ /* 0x000f620000000a00 */
[----:B0-----:R-:W-:-:S04]  /*00b0*/  IMAD R9, R9, UR5, R4 ;  /* 0x0000000509097c24 */ /* 0x001fc8000f8e0204 */
[----:B----4-:R-:W-:Y:S02]  /*00c0*/  IMAD R2, R2, UR8, R9 ;  /* 0x0000000802027c24 */ /* 0x010fe4000f8e0209 */
[----:B--2---:R-:W-:-:S04]  /*00d0*/  IMAD R9, R0, 0x6, R5 ;  /* 0x0000000600097824 */ /* 0x004fc800078e0205 */
[----:B------:R-:W-:-:S04]  /*00e0*/  IMAD R9, R2, 0x24, R9 ;  /* 0x0000002402097824 */ /* 0x000fc800078e0209 */
[----:B-----5:R-:W-:-:S06]  /*00f0*/  IMAD.WIDE.U32 R6, R9, 0x4, R6 ;  /* 0x0000000409067825 */ /* 0x020fcc00078e0006 */
[----:B-1----:R0:W2:Y:S01]  /*0100*/  LDG.E R6, desc[UR6][R6.64] ;  /* 0x0000000606067981 */ /* 0x0020a2000c1e1900 */
[----:B---3--:R-:W1:Y:S01]  /*0110*/  I2F.U32.RP R2, UR4 ;  /* 0x0000000400027d06 */ /* 0x008e620008209000 */
[----:B------:R-:W-:Y:S02]  /*0120*/  ISETP.NE.U32.AND P1, PT, RZ, UR4, PT ;  /* 0x00000004ff007c0c */ /* 0x000fe4000bf25070 */
[----:B------:R-:W-:-:S05]  /*0130*/  ISETP.GT.U32.AND P2, PT, R0, 0x3, PT ;  /* 0x000000030000780c */ /* 0x000fca0003f44070 */
[----:B------:R-:W3:Y:S08]  /*0140*/  I2F.U32.RP R12, R3 ;  /* 0x00000003000c7306 */ /* 0x000ef00000209000 */
[----:B-1----:R-:W1:Y:S08]  /*0150*/  MUFU.RCP R2, R2 ;  /* 0x0000000200027308 */ /* 0x002e700000001000 */
[----:B---3--:R-:W3:Y:S01]  /*0160*/  MUFU.RCP R12, R12 ;  /* 0x0000000c000c7308 */ /* 0x008ee20000001000 */
[----:B-1----:R-:W-:-:S02]  /*0170*/  IADD3 R10, PT, PT, R2, 0xffffffe, RZ ;  /* 0x0ffffffe020a7810 */ /* 0x002fc40007ffe0ff */
[----:B------:R-:W1:Y:S05]  /*0180*/  S2R R2, SR_CgaCtaId ;  /* 0x0000000000027919 */ /* 0x000e6a0000008800 */
[----:B------:R4:W0:Y:S01]  /*0190*/  F2I.FTZ.U32.TRUNC.NTZ R11, R10 ;  /* 0x0000000a000b7305 */ /* 0x000822000021f000 */
[----:B---3--:R-:W-:-:S07]  /*01a0*/  IADD3 R8, PT, PT, R12, 0xffffffe, RZ ;  /* 0x0ffffffe0c087810 */ /* 0x008fce0007ffe0ff */
[----:B------:R3:W5:Y:S01]  /*01b0*/  F2I.FTZ.U32.TRUNC.NTZ R9, R8 ;  /* 0x0000000800097305 */ /* 0x000762000021f000 */
[----:B----4-:R-:W-:Y:S01]  /*01c0*/  HFMA2 R10, -RZ, RZ, 0, 0 ;  /* 0x00000000ff0a7431 */ /* 0x010fe200000001ff */
[----:B0-----:R-:W-:Y:S02]  /*01d0*/  IADD3 R7, PT, PT, RZ, -R11, RZ ;  /* 0x8000000bff077210 */ /* 0x001fe40007ffe0ff */
[----:B---3--:R-:W-:-:S03]  /*01e0*/  MOV R8, RZ ;  /* 0x000000ff00087202 */ /* 0x008fc60000000f00 */
[----:B------:R-:W-:Y:S01]  /*01f0*/  IMAD R7, R7, UR4, RZ ;  /* 0x0000000407077c24 */ /* 0x000fe2000f8e02ff */
[----:B-----5:R-:W-:-:S03]  /*0200*/  IADD3 R12, PT, PT, RZ, -R9, RZ ;  /* 0x80000009ff0c7210 */ /* 0x020fc60007ffe0ff */
[----:B------:R-:W-:-:S04]  /*0210*/  IMAD.HI.U32 R7, R11, R7, R10 ;  /* 0x000000070b077227 */ /* 0x000fc800078e000a */
[----:B------:R-:W-:Y:S02]  /*0220*/  IMAD R11, R12, R3, RZ ;  /* 0x000000030c0b7224 */ /* 0x000fe400078e02ff */
[----:B------:R-:W-:-:S04]  /*0230*/  IMAD.HI.U32 R7, R7, R4, RZ ;  /* 0x0000000407077227 */ /* 0x000fc800078e00ff */
[----:B------:R-:W-:Y:S01]  /*0240*/  IMAD.HI.U32 R9, R9, R11, R8 ;  /* 0x0000000b09097227 */ /* 0x000fe200078e0008 */
[----:B------:R-:W-:-:S05]  /*0250*/  IADD3 R11, PT, PT, -R7, RZ, RZ ;  /* 0x000000ff070b7210 */ /* 0x000fca0007ffe1ff */
[----:B------:R-:W-:Y:S02]  /*0260*/  IMAD R8, R11, UR4, R4 ;  /* 0x000000040b087c24 */ /* 0x000fe4000f8e0204 */
[----:B------:R-:W-:-:S03]  /*0270*/  IMAD.HI.U32 R9, R9, R4, RZ ;  /* 0x0000000409097227 */ /* 0x000fc600078e00ff */
[----:B------:R-:W-:Y:S02]  /*0280*/  ISETP.GE.U32.AND P3, PT, R8, UR4, PT ;  /* 0x0000000408007c0c */ /* 0x000fe4000bf66070 */
[----:B------:R-:W-:-:S05]  /*0290*/  IADD3 R9, PT, PT, -R9, RZ, RZ ;  /* 0x000000ff09097210 */ /* 0x000fca0007ffe1ff */
[----:B------:R-:W-:Y:S01]  /*02a0*/  IMAD R4, R3, R9, R4 ;  /* 0x0000000903047224 */ /* 0x000fe200078e0204 */
[----:B------:R-:W-:-:S04]  /*02b0*/  MOV R9, 0x400 ;  /* 0x0000040000097802 */ /* 0x000fc80000000f00 */
[----:B-1----:R-:W-:Y:S02]  /*02c0*/  LEA R10, R2, R9, 0x18 ;  /* 0x00000009020a7211 */ /* 0x002fe400078ec0ff */
[----:B------:R-:W-:Y:S02]  /*02d0*/  @P3 IADD3 R8, PT, PT, R8, -UR4, RZ ;  /* 0x8000000408083c10 */ /* 0x000fe4000fffe0ff */
[----:B------:R-:W-:Y:S02]  /*02e0*/  ISETP.GE.U32.AND P4, PT, R4, R3, PT ;  /* 0x000000030400720c */ /* 0x000fe40003f86070 */
[----:B------:R-:W-:Y:S01]  /*02f0*/  ISETP.GE.U32.AND P0, PT, R8, UR4, PT ;  /* 0x0000000408007c0c */ /* 0x000fe2000bf06070 */
[----:B------:R-:W-:Y:S01]  /*0300*/  IMAD R8, R0, 0x18, R10 ;  /* 0x0000001800087824 */ /* 0x000fe200078e020a */
[----:B------:R-:W-:-:S04]  /*0310*/  @P3 IADD3 R7, PT, PT, R7, 0x1, RZ ;  /* 0x0000000107073810 */ /* 0x000fc80007ffe0ff */
[----:B------:R-:W-:-:S05]  /*0320*/  LEA R11, R5, R8, 0x2 ;  /* 0x00000008050b7211 */ /* 0x000fca00078e10ff */
[-C--:B------:R-:W-:Y:S02]  /*0330*/  @P4 IADD3 R4, PT, PT, R4, -R3.reuse, RZ ;  /* 0x8000000304044210 */ /* 0x080fe40007ffe0ff */
[----:B------:R-:W-:Y:S02]  /*0340*/  @P0 IADD3 R7, PT, PT, R7, 0x1, RZ ;  /* 0x0000000107070810 */ /* 0x000fe40007ffe0ff */
[----:B------:R-:W-:Y:S02]  /*0350*/  @!P1 LOP3.LUT R7, RZ, UR4, RZ, 0x33, !PT ;  /* 0x00000004ff079c12 */ /* 0x000fe4000f8e33ff */
[----:B------:R-:W-:Y:S02]  /*0360*/  ISETP.GE.U32.AND P3, PT, R4, R3, PT ;  /* 0x000000030400720c */ /* 0x000fe40003f66070 */
[----:B------:R-:W-:Y:S01]  /*0370*/  ISETP.NE.U32.AND P0, PT, R3, RZ, PT ;  /* 0x000000ff0300720c */ /* 0x000fe20003f05070 */
[----:B--2---:R0:W-:Y:S01]  /*0380*/  STS [R11], R6 ;  /* 0x000000060b007388 */ /* 0x0041e20000000800 */
[----:B------:R-:W-:Y:S06]  /*0390*/  BAR.SYNC.DEFER_BLOCKING 0x0 ;  /* 0x0000000000007b1d */ /* 0x000fec0000010000 */
[----:B------:R-:W-:Y:S05]  /*03a0*/  @P2 EXIT ;  /* 0x000000000000294d */ /* 0x000fea0003800000 */
[----:B------:R-:W-:Y:S01]  /*03b0*/  ISETP.GT.AND P1, PT, R0, 0x1, PT ;  /* 0x000000010000780c */ /* 0x000fe20003f24270 */
[----:B------:R-:W-:Y:S01]  /*03c0*/  BSSY.RECONVERGENT B0, `(.L_x_57) ;  /* 0x0000040000007945 */ /* 0x000fe20003800200 */
[-C--:B------:R-:W-:Y:S02]  /*03d0*/  @P3 IADD3 R4, PT, PT, R4, -R3.reuse, RZ ;  /* 0x8000000304043210 */ /* 0x080fe40007ffe0ff */
[----:B------:R-:W-:-:S09]  /*03e0*/  @!P0 LOP3.LUT R4, RZ, R3, RZ, 0x33, !PT ;  /* 0x00000003ff048212 */ /* 0x000fd200078e33ff */
[----:B------:R-:W-:Y:S05]  /*03f0*/  @P1 BRA `(.L_x_58) ;  /* 0x00000000007c1947 */ /* 0x000fea0003800000 */
[----:B------:R-:W-:-:S13]  /*0400*/  ISETP.NE.AND P0, PT, R0, RZ, PT ;  /* 0x000000ff0000720c */ /* 0x000fda0003f05270 */
[----:B------:R-:W-:Y:S05]  /*0410*/  @!P0 BRA `(.L_x_59) ;  /* 0x0000000000388947 */ /* 0x000fea0003800000 */
[----:B------:R-:W-:Y:S02]  /*0420*/  LEA R10, R5, R10, 0x2 ;  /* 0x0000000a050a7211 */ /* 0x000fe400078e10ff */
[----:B------:R-:W-:-:S03]  /*0430*/  IADD3 R9, PT, PT, R9, 0x90, RZ ;  /* 0x0000009009097810 */ /* 0x000fc60007ffe0ff */
[----:B------:R-:W-:Y:S01]  /*0440*/  LDS R3, [R10+0x18] ;  /* 0x000018000a037984 */ /* 0x000fe20000000800 */
[----:B------:R-:W-:-:S03]  /*0450*/  LEA R2, R2, R9, 0x18 ;  /* 0x0000000902027211 */ /* 0x000fc600078ec0ff */
[----:B0-----:R-:W0:Y:S04]  /*0460*/  LDS R6, [R10+0x30] ;  /* 0x000030000a067984 */ /* 0x001e280000000800 */
[----:B------:R-:W1:Y:S04]  /*0470*/  LDS R11, [R10+0x60] ;  /* 0x000060000a0b7984 */ /* 0x000e680000000800 */
[----:B------:R-:W2:Y:S01]  /*0480*/  LDS R8, [R10+0x48] ;  /* 0x000048000a087984 */ /* 0x000ea20000000800 */
[----:B0-----:R-:W-:Y:S01]  /*0490*/  FADD R3, R3, -R6 ;  /* 0x8000000603037221 */ /* 0x001fe20000000000 */
[----:B-1----:R-:W-:-:S03]  /*04a0*/  FADD R6, R11, R11 ;  /* 0x0000000b0b067221 */ /* 0x002fc60000000000 */
[----:B--2---:R-:W-:Y:S01]  /*04b0*/  FFMA R3, R8, 2, R3 ;  /* 0x4000000008037823 */ /* 0x004fe20000000003 */
[----:B------:R-:W-:-:S03]  /*04c0*/  LEA R8, R5, R2, 0x2 ;  /* 0x0000000205087211 */ /* 0x000fc600078e10ff */
[----:B------:R-:W-:-:S05]  /*04d0*/  FADD R3, R3, -R6 ;  /* 0x8000000603037221 */ /* 0x000fca0000000000 */
[----:B------:R0:W-:Y:S01]  /*04e0*/  STS [R8+0x18], R3 ;  /* 0x0000180308007388 */ /* 0x0001e20000000800 */
[----:B------:R-:W-:Y:S05]  /*04f0*/  BRA `(.L_x_60) ;  /* 0x0000000000b07947 */ /* 0x000fea0003800000 */
.L_x_59:
[----:B0-----:R-:W-:Y:S02]  /*0500*/  LEA R11, R5, R10, 0x2 ;  /* 0x0000000a050b7211 */ /* 0x001fe400078e10ff */
[----:B------:R-:W-:-:S03]  /*0510*/  IADD3 R9, PT, PT, R9, 0x90, RZ ;  /* 0x0000009009097810 */ /* 0x000fc60007ffe0ff */
[----:B------:R-:W-:Y:S01]  /*0520*/  LDS R3, [R11] ;  /* 0x000000000b037984 */ /* 0x000fe20000000800 */
[----:B------:R-:W-:-:S03]  /*0530*/  LEA R2, R2, R9, 0x18 ;  /* 0x0000000902027211 */ /* 0x000fc600078ec0ff */
[----:B------:R-:W0:Y:S04]  /*0540*/  LDS R6, [R11+0x18] ;  /* 0x000018000b067984 */ /* 0x000e280000000800 */
[----:B------:R-:W1:Y:S04]  /*0550*/  LDS R8, [R11+0x30] ;  /* 0x000030000b087984 */ /* 0x000e680000000800 */
[----:B------:R-:W2:Y:S04]  /*0560*/  LDS R10, [R11+0x48] ;  /* 0x000048000b0a7984 */ /* 0x000ea80000000800 */
[----:B------:R-:W3:Y:S01]  /*0570*/  LDS R12, [R11+0x60] ;  /* 0x000060000b0c7984 */ /* 0x000ee20000000800 */
[----:B0-----:R-:W-:Y:S01]  /*0580*/  FADD R3, R3, R6 ;  /* 0x0000000603037221 */ /* 0x001fe20000000000 */
[----:B------:R-:W-:-:S03]  /*0590*/  LEA R6, R5, R2, 0x2 ;  /* 0x0000000205067211 */ /* 0x000fc600078e10ff */
[----:B-1----:R-:W-:-:S04]  /*05a0*/  FADD R3, R3, R8 ;  /* 0x0000000803037221 */ /* 0x002fc80000000000 */
[----:B--2---:R-:W-:-:S04]  /*05b0*/  FADD R3, R3, R10 ;  /* 0x0000000a03037221 */ /* 0x004fc80000000000 */
[----:B---3--:R-:W-:-:S05]  /*05c0*/  FADD R3, R3, R12 ;  /* 0x0000000c03037221 */ /* 0x008fca0000000000 */
[----:B------:R1:W-:Y:S01]  /*05d0*/  STS [R6], R3 ;  /* 0x0000000306007388 */ /* 0x0003e20000000800 */
[----:B------:R-:W-:Y:S05]  /*05e0*/  BRA `(.L_x_60) ;  /* 0x0000000000747947 */ /* 0x000fea0003800000 */
.L_x_58:
[----:B------:R-:W-:-:S13]  /*05f0*/  ISETP.NE.AND P0, PT, R0, 0x2, PT ;  /* 0x000000020000780c */ /* 0x000fda0003f05270 */
[----:B------:R-:W-:Y:S05]  /*0600*/  @!P0 BRA `(.L_x_61) ;  /* 0x00000000003c8947 */ /* 0x000fea0003800000 */
[----:B0-----:R-:W-:Y:S02]  /*0610*/  LEA R11, R5, R10, 0x2 ;  /* 0x0000000a050b7211 */ /* 0x001fe400078e10ff */
[----:B------:R-:W-:-:S03]  /*0620*/  IADD3 R9, PT, PT, R9, 0x90, RZ ;  /* 0x0000009009097810 */ /* 0x000fc60007ffe0ff */
[----:B------:R-:W-:Y:S01]  /*0630*/  LDS R3, [R11+0x18] ;  /* 0x000018000b037984 */ /* 0x000fe20000000800 */
[----:B------:R-:W-:-:S03]  /*0640*/  LEA R2, R2, R9, 0x18 ;  /* 0x0000000902027211 */ /* 0x000fc600078ec0ff */
[----:B------:R-:W0:Y:S04]  /*0650*/  LDS R6, [R11+0x30] ;  /* 0x000030000b067984 */ /* 0x000e280000000800 */
[----:B------:R-:W1:Y:S04]  /*0660*/  LDS R8, [R11+0x48] ;  /* 0x000048000b087984 */ /* 0x000e680000000800 */
[----:B------:R-:W2:Y:S04]  /*0670*/  LDS R10, [R11+0x60] ;  /* 0x000060000b0a7984 */ /* 0x000ea80000000800 */
[----:B------:R-:W3:Y:S01]  /*0680*/  LDS R12, [R11+0x78] ;  /* 0x000078000b0c7984 */ /* 0x000ee20000000800 */
[----:B0-----:R-:W-:Y:S01]  /*0690*/  FADD R3, R3, -R6 ;  /* 0x8000000603037221 */ /* 0x001fe20000000000 */
[----:B------:R-:W-:-:S03]  /*06a0*/  LEA R6, R5, R2, 0x2 ;  /* 0x0000000205067211 */ /* 0x000fc600078e10ff */
[----:B-1----:R-:W-:-:S04]  /*06b0*/  FFMA R3, R8, 8, R3 ;  /* 0x4100000008037823 */ /* 0x002fc80000000003 */
[----:B--2---:R-:W-:-:S04]  /*06c0*/  FFMA R3, R10, -8, R3 ;  /* 0xc10000000a037823 */ /* 0x004fc80000000003 */
[----:B---3--:R-:W-:-:S05]  /*06d0*/  FADD R3, R3, R12 ;  /* 0x0000000c03037221 */ /* 0x008fca0000000000 */
[----:B------:R2:W-:Y:S01]  /*06e0*/  STS [R6+0x48], R3 ;  /* 0x0000480306007388 */ /* 0x0005e20000000800 */
[----:B------:R-:W-:Y:S05]  /*06f0*/  BRA `(.L_x_60) ;  /* 0x0000000000307947 */ /* 0x000fea0003800000 */
.L_x_61:
[----:B0-----:R-:W-:Y:S02]  /*0700*/  LEA R11, R5, R10, 0x2 ;  /* 0x0000000a050b7211 */ /* 0x001fe400078e10ff */
[----:B------:R-:W-:-:S03]  /*0710*/  IADD3 R9, PT, PT, R9, 0x90, RZ ;  /* 0x0000009009097810 */ /* 0x000fc60007ffe0ff */
[----:B------:R-:W-:Y:S01]  /*0720*/  LDS R3, [R11+0x18] ;  /* 0x000018000b037984 */ /* 0x000fe20000000800 */
[----:B------:R-:W-:-:S03]  /*0730*/  LEA R2, R2, R9, 0x18 ;  /* 0x0000000902027211 */ /* 0x000fc600078ec0ff */
[----:B------:R-:W0:Y:S04]  /*0740*/  LDS R6, [R11+0x30] ;  /* 0x000030000b067984 */ /* 0x000e280000000800 */
[----:B------:R-:W1:Y:S04]  /*0750*/  LDS R8, [R11+0x48] ;  /* 0x000048000b087984 */ /* 0x000e680000000800 */
[----:B------:R-:W2:Y:S01]  /*0760*/  LDS R10, [R11+0x60] ;  /* 0x000060000b0a7984 */ /* 0x000ea20000000800 */
[----:B0-----:R-:W-:Y:S01]  /*0770*/  FADD R3, R3, R6 ;  /* 0x0000000603037221 */ /* 0x001fe20000000000 */
[----:B------:R-:W-:-:S03]  /*0780*/  LEA R6, R5, R2, 0x2 ;  /* 0x0000000205067211 */ /* 0x000fc600078e10ff */
[----:B-1----:R-:W-:-:S04]  /*0790*/  FFMA R3, R8, 4, R3 ;  /* 0x4080000008037823 */ /* 0x002fc80000000003 */
[----:B--2---:R-:W-:-:S05]  /*07a0*/  FFMA R3, R10, 4, R3 ;  /* 0x408000000a037823 */ /* 0x004fca0000000003 */
[----:B------:R3:W-:Y:S02]  /*07b0*/  STS [R6+0x30], R3 ;  /* 0x0000300306007388 */ /* 0x0007e40000000800 */
.L_x_60:
[----:B------:R-:W-:Y:S05]  /*07c0*/  BSYNC.RECONVERGENT B0 ;  /* 0x0000000000007941 */ /* 0x000fea0003800200 */
.L_x_57:
        /* <DEDUP_REMOVED lines=17> */
.L_x_64:
[----:B-123--:R-:W-:-:S05]  /*08e0*/  IMAD R6, R0, 0x18, R2 ;  /* 0x0000001800067824 */ /* 0x00efca00078e0202 */
[----:B0-----:R-:W0:Y:S04]  /*08f0*/  LDS.64 R2, [R6] ;  /* 0x0000000006027984 */ /* 0x001e280000000a00 */
[----:B------:R-:W1:Y:S04]  /*0900*/  LDS.64 R8, [R6+0x8] ;  /* 0x0000080006087984 */ /* 0x000e680000000a00 */
[----:B------:R-:W2:Y:S01]  /*0910*/  LDS R11, [R6+0x10] ;  /* 0x00001000060b7984 */ /* 0x000ea20000000800 */
[----:B0-----:R-:W-:-:S04]  /*0920*/  FADD R3, R3, R2 ;  /* 0x0000000203037221 */ /* 0x001fc80000000000 */
[----:B-1----:R-:W-:-:S04]  /*0930*/  FADD R2, R3, R8 ;  /* 0x0000000803027221 */ /* 0x002fc80000000000 */
[----:B------:R-:W-:-:S04]  /*0940*/  FADD R2, R2, R9 ;  /* 0x0000000902027221 */ /* 0x000fc80000000000 */
[----:B--2---:R-:W-:Y:S01]  /*0950*/  FADD R9, R2, R11 ;  /* 0x0000000b02097221 */ /* 0x004fe20000000000 */
[----:B------:R-:W-:Y:S06]  /*0960*/  BRA `(.L_x_65) ;  /* 0x0000000000487947 */ /* 0x000fec0003800000 */
.L_x_63:
[----:B------:R-:W-:-:S13]  /*0970*/  ISETP.NE.AND P0, PT, R5, 0x2, PT ;  /* 0x000000020500780c */ /* 0x000fda0003f05270 */
[----:B------:R-:W-:Y:S05]  /*0980*/  @!P0 BRA `(.L_x_66) ;  /* 0x0000000000248947 */ /* 0x000fea0003800000 */
[----:B-123--:R-:W-:-:S05]  /*0990*/  IMAD R6, R0, 0x18, R2 ;  /* 0x0000001800067824 */ /* 0x00efca00078e0202 */
[----:B0-----:R-:W-:Y:S04]  /*09a0*/  LDS R3, [R6+0x4] ;  /* 0x0000040006037984 */ /* 0x001fe80000000800 */
[----:B------:R-:W0:Y:S04]  /*09b0*/  LDS.64 R8, [R6+0x8] ;  /* 0x0000080006087984 */ /* 0x000e280000000a00 */
[----:B------:R-:W1:Y:S01]  /*09c0*/  LDS.64 R10, [R6+0x10] ;  /* 0x00001000060a7984 */ /* 0x000e620000000a00 */
[----:B0-----:R-:W-:-:S04]  /*09d0*/  FADD R8, R3, -R8 ;  /* 0x8000000803087221 */ /* 0x001fc80000000000 */
[----:B------:R-:W-:-:S04]  /*09e0*/  FFMA R3, R9, 8, R8 ;  /* 0x4100000009037823 */ /* 0x000fc80000000008 */
[----:B-1----:R-:W-:-:S04]  /*09f0*/  FFMA R2, R10, -8, R3 ;  /* 0xc10000000a027823 */ /* 0x002fc80000000003 */
[----:B------:R-:W-:Y:S01]  /*0a00*/  FADD R9, R2, R11 ;  /* 0x0000000b02097221 */ /* 0x000fe20000000000 */
[----:B------:R-:W-:Y:S06]  /*0a10*/  BRA `(.L_x_65) ;  /* 0x00000000001c7947 */ /* 0x000fec0003800000 */
.L_x_66:
[----:B0123--:R-:W-:-:S05]  /*0a20*/  IMAD R3, R0, 0x18, R2 ;  /* 0x0000001800037824 */ /* 0x00ffca00078e0202 */
[----:B------:R-:W-:Y:S04]  /*0a30*/  LDS R9, [R3+0x4] ;  /* 0x0000040003097984 */ /* 0x000fe80000000800 */
[----:B------:R-:W0:Y:S04]  /*0a40*/  LDS.64 R10, [R3+0x8] ;  /* 0x00000800030a7984 */ /* 0x000e280000000a00 */
[----:B------:R-:W1:Y:S01]  /*0a50*/  LDS R13, [R3+0x10] ;  /* 0x00001000030d7984 */ /* 0x000e620000000800 */
[----:B0-----:R-:W-:-:S04]  /*0a60*/  FADD R2, R9, R10 ;  /* 0x0000000a09027221 */ /* 0x001fc80000000000 */
[----:B------:R-:W-:-:S04]  /*0a70*/  FFMA R2, R11, 4, R2 ;  /* 0x408000000b027823 */ /* 0x000fc80000000002 */
[----:B-1----:R-:W-:-:S07]  /*0a80*/  FFMA R9, R13, 4, R2 ;  /* 0x408000000d097823 */ /* 0x002fce0000000002 */
.L_x_65:
[----:B------:R-:W-:Y:S05]  /*0a90*/  BSYNC.RECONVERGENT B0 ;  /* 0x0000000000007941 */ /* 0x000fea0003800200 */
.L_x_62:
[----:B------:R-:W0:Y:S01]  /*0aa0*/  LDC.64 R10, c[0x0][0x398] ;  /* 0x0000e600ff0a7b82 */ /* 0x000e220000000a00 */
[----:B------:R-:W-:Y:S02]  /*0ab0*/  LEA R4, R4, R5, 0x2 ;  /* 0x0000000504047211 */ /* 0x000fe400078e10ff */
[----:B------:R-:W-:-:S05]  /*0ac0*/  LEA R7, R7, R0, 0x2 ;  /* 0x0000000007077211 */ /* 0x000fca00078e10ff */
[----:B------:R-:W-:Y:S01]  /*0ad0*/  BAR.SYNC.DEFER_BLOCKING 0x0 ;  /* 0x0000000000007b1d */ /* 0x000fe20000010000 */
[----:B0-----:R-:W-:-:S04]  /*0ae0*/  ISETP.GE.AND P0, PT, R4, R11, PT ;  /* 0x0000000b0400720c */ /* 0x001fc80003f06270 */
[----:B------:R-:W-:-:S13]  /*0af0*/  ISETP.GE.OR P0, PT, R7, R10, P0 ;  /* 0x0000000a0700720c */ /* 0x000fda0000706670 */
[----:B------:R-:W-:Y:S05]  /*0b00*/  @P0 EXIT ;  /* 0x000000000000094d */ /* 0x000fea0003800000 */
[----:B------:R-:W0:Y:S01]  /*0b10*/  LDCU UR4, c[0x0][0x390] ;  /* 0x00007200ff0477ac */ /* 0x000e220008000800 */
[----:B------:R-:W1:Y:S01]  /*0b20*/  LDC.64 R2, c[0x0][0x388] ;  /* 0x0000e200ff027b82 */ /* 0x000e620000000a00 */
[----:B0-----:R-:W-:-:S06]  /*0b30*/  UIMAD UR4, UR8, UR4, UR5 ;  /* 0x00000004080472a4 */ /* 0x001fcc000f8e0205 */
[----:B------:R-:W-:-:S04]  /*0b40*/  IMAD R7, R10, UR4, R7 ;  /* 0x000000040a077c24 */ /* 0x000fc8000f8e0207 */
[----:B------:R-:W-:-:S04]  /*0b50*/  IMAD R7, R7, R11, R4 ;  /* 0x0000000b07077224 */ /* 0x000fc800078e0204 */
[----:B-1----:R-:W-:-:S05]  /*0b60*/  IMAD.WIDE R2, R7, 0x4, R2 ;  /* 0x0000000407027825 */ /* 0x002fca00078e0202 */
[----:B------:R-:W-:Y:S01]  /*0b70*/  STG.E desc[UR6][R2.64], R9 ;  /* 0x0000000902007986 */ /* 0x000fe2000c101906 */
[----:B------:R-:W-:Y:S05]  /*0b80*/  EXIT ;  /* 0x000000000000794d */ /* 0x000fea0003800000 */
.L_x_67:
        /* <DEDUP_REMOVED lines=15> */
.L_x_102:


//--------------------- .text._ZN9winograd47calc_UVEPfS0_S0_iii --------------------------
	.section	.text._ZN9winograd47calc_UVEPfS0_S0_iii,"ax",@progbits
	.align	128
        .global         _ZN9winograd47calc_UVEPfS0_S0_iii
        .type           _ZN9winograd47calc_UVEPfS0_S0_iii,@function
        .size           _ZN9winograd47calc_UVEPfS0_S0_iii,(.L_x_103 - _ZN9winograd47calc_UVEPfS0_S0_iii)
        .other          _ZN9winograd47calc_UVEPfS0_S0_iii,@"STO_CUDA_ENTRY STV_DEFAULT"
_ZN9winograd47calc_UVEPfS0_S0_iii:
.text._ZN9winograd47calc_UVEPfS0_S0_iii:
[----:B------:R-:W-:Y:S01]  /*0000*/  LDC R1, c[0x0][0x37c] ;  /* 0x0000df00ff017b82 */ /* 0x000fe20000000800 */
[----:B------:R-:W0:Y:S01]  /*0010*/  S2R R4, SR_CTAID.X ;  /* 0x0000000000047919 */ /* 0x000e220000002500 */
[----:B------:R-:W1:Y:S01]  /*0020*/  LDCU UR7, c[0x0][0x39c] ;  /* 0x00007380ff0777ac */ /* 0x000e620008000800 */
[----:B------:R-:W-:Y:S01]  /*0030*/  HFMA2 R25, -RZ, RZ, 0, 0 ;  /* 0x00000000ff197431 */ /* 0x000fe200000001ff */
[----:B------:R-:W0:Y:S01]  /*0040*/  S2R R3, SR_TID.X ;  /* 0x0000000000037919 */ /* 0x000e220000002100 */
[----:B------:R-:W2:Y:S01]  /*0050*/  LDCU.64 UR8, c[0x0][0x358] ;  /* 0x00006b00ff0877ac */ /* 0x000ea20008000a00 */
[----:B------:R-:W3:Y:S01]  /*0060*/  S2R R21, SR_CTAID.Y ;  /* 0x0000000000157919 */ /* 0x000ee20000002600 */
[----:B------:R-:W3:Y:S01]  /*0070*/  S2R R2, SR_TID.Y ;  /* 0x0000000000027919 */ /* 0x000ee20000002200 */
[----:B------:R-:W4:Y:S01]  /*0080*/  S2R R0, SR_CTAID.Z ;  /* 0x0000000000007919 */ /* 0x000f220000002700 */
[----:B-1----:R-:W-:Y:S01]  /*0090*/  UISETP.GE.AND UP0, UPT, UR7, 0x1, UPT ;  /* 0x000000010700788c */ /* 0x002fe2000bf06270 */
[----:B0-----:R-:W-:-:S02]  /*00a0*/  LEA R23, R4, R3, 0x3 ;  /* 0x0000000304177211 */ /* 0x001fc400078e18ff */
[----:B---3--:R-:W-:-:S06]  /*00b0*/  LEA R22, R21, R2, 0x3 ;  /* 0x0000000215167211 */ /* 0x008fcc00078e18ff */
[----:B--2-4-:R-:W-:Y:S05]  /*00c0*/  BRA.U !UP0, `(.L_x_68) ;  /* 0x00000009084c7547 */ /* 0x014fea000b800000 */
[----:B------:R-:W0:Y:S01]  /*00d0*/  S2UR UR6, SR_CgaCtaId ;  /* 0x00000000000679c3 */ /* 0x000e220000008800 */
[----:B------:R-:W-:Y:S01]  /*00e0*/  UMOV UR4, 0x400 ;  /* 0x0000040000047882 */ /* 0x000fe20000000000 */
[----:B------:R-:W-:Y:S02]  /*00f0*/  UISETP.GE.U32.AND UP0, UPT, UR7, 0x9, UPT ;  /* 0x000000090700788c */ /* 0x000fe4000bf06070 */
[----:B------:R-:W-:Y:S01]  /*0100*/  IMAD R7, R23, UR7, RZ ;  /* 0x0000000717077c24 */ /* 0x000fe2000f8e02ff */
[----:B------:R-:W-:Y:S01]  /*0110*/  UIADD3 UR5, UPT, UPT, UR4, 0x100, URZ ;  /* 0x0000010004057890 */ /* 0x000fe2000fffe0ff */
[----:B------:R-:W-:Y:S01]  /*0120*/  MOV R25, RZ ;  /* 0x000000ff00197202 */ /* 0x000fe20000000f00 */
[----:B0-----:R-:W-:Y:S02]  /*0130*/  ULEA UR4, UR6, UR4, 0x18 ;  /* 0x0000000406047291 */ /* 0x001fe4000f8ec0ff */
[----:B------:R-:W-:Y:S02]  /*0140*/  ULEA UR5, UR6, UR5, 0x18 ;  /* 0x0000000506057291 */ /* 0x000fe4000f8ec0ff */
[----:B------:R-:W-:-:S02]  /*0150*/  UIADD3 UR6, UPT, UPT, UR7, 0x7, URZ ;  /* 0x0000000707067890 */ /* 0x000fc4000fffe0ff */
[C---:B------:R-:W-:Y:S01]  /*0160*/  LEA R5, R3.reuse, UR4, 0x5 ;  /* 0x0000000403057c11 */ /* 0x040fe2000f8e28ff */
[----:B------:R-:W-:Y:S01]  /*0170*/  UMOV UR4, URZ ;  /* 0x000000ff00047c82 */ /* 0x000fe20008000000 */
[C---:B------:R-:W-:Y:S02]  /*0180*/  LEA R4, R2.reuse, UR5, 0x2 ;  /* 0x0000000502047c11 */ /* 0x040fe4000f8e10ff */
[----:B------:R-:W-:Y:S02]  /*0190*/  LEA R6, R2, R5, 0x2 ;  /* 0x0000000502067211 */ /* 0x000fe400078e10ff */
[----:B------:R-:W-:Y:S01]  /*01a0*/  LEA R16, R3, R4, 0x5 ;  /* 0x0000000403107211 */ /* 0x000fe200078e28ff */
[----:B------:R-:W-:Y:S06]  /*01b0*/  BRA.U !UP0, `(.L_x_69) ;  /* 0x00000005086c7547 */ /* 0x000fec000b800000 */
[----:B------:R-:W0:Y:S01]  /*01c0*/  LDCU UR5, c[0x0][0x3a0] ;  /* 0x00007400ff0577ac */ /* 0x000e220008000800 */
[----:B------:R-:W-:Y:S01]  /*01d0*/  IADD3 R9, PT, PT, R3, 0x8, RZ ;  /* 0x0000000803097810 */ /* 0x000fe20007ffe0ff */
[----:B------:R-:W-:Y:S01]  /*01e0*/  IMAD R19, R7, 0x24, R0 ;  /* 0x0000002407137824 */ /* 0x000fe200078e0200 */
[----:B------:R-:W-:Y:S01]  /*01f0*/  MOV R25, RZ ;  /* 0x000000ff00197202 */ /* 0x000fe20000000f00 */
[----:B------:R-:W-:Y:S01]  /*0200*/  USHF.R.U32.HI UR4, URZ, 0x3, UR6 ;  /* 0x00000003ff047899 */ /* 0x000fe20008011606 */
[----:B------:R-:W-:Y:S01]  /*0210*/  MOV R17, R2 ;  /* 0x0000000200117202 */ /* 0x000fe20000000f00 */
[----:B------:R-:W-:Y:S01]  /*0220*/  IMAD R19, R2, 0x24, R19 ;  /* 0x0000002402137824 */ /* 0x000fe200078e0213 */
[----:B------:R-:W-:Y:S01]  /*0230*/  MOV R18, R3 ;  /* 0x0000000300127202 */ /* 0x000fe20000000f00 */
[----:B------:R-:W-:Y:S01]  /*0240*/  ULOP3.LUT UR4, UR4, 0xffffffe, URZ, 0xc0, !UPT ;  /* 0x0ffffffe04047892 */ /* 0x000fe2000f8ec0ff */
[----:B------:R-:W1:Y:S03]  /*0250*/  LDCU UR7, c[0x0][0x39c] ;  /* 0x00007380ff0777ac */ /* 0x000e660008000800 */
[----:B------:R-:W-:Y:S01]  /*0260*/  UIADD3 UR4, UPT, UPT, -UR4, URZ, URZ ;  /* 0x000000ff04047290 */ /* 0x000fe2000fffe1ff */
[----:B0-----:R-:W-:-:S02]  /*0270*/  IMAD R9, R9, UR5, R2 ;  /* 0x0000000509097c24 */ /* 0x001fc4000f8e0202 */
[----:B------:R-:W-:-:S03]  /*0280*/  IMAD R8, R3, UR5, R2 ;  /* 0x0000000503087c24 */ /* 0x000fc6000f8e0202 */
[C---:B------:R-:W-:Y:S02]  /*0290*/  LEA R9, R21.reuse, R9, 0x3 ;  /* 0x0000000915097211 */ /* 0x040fe400078e18ff */
[----:B------:R-:W-:-:S03]  /*02a0*/  LEA R21, R21, R8, 0x3 ;  /* 0x0000000815157211 */ /* 0x000fc600078e18ff */
[--C-:B------:R-:W-:Y:S02]  /*02b0*/  IMAD R20, R9, 0x24, R0.reuse ;  /* 0x0000002409147824 */ /* 0x100fe400078e0200 */
[----:B-1----:R-:W-:-:S07]  /*02c0*/  IMAD R21, R21, 0x24, R0 ;  /* 0x0000002415157824 */ /* 0x002fce00078e0200 */
.L_x_70:
[----:B------:R-:W-:Y:S01]  /*02d0*/  ISETP.GE.AND P1, PT, R18, UR7, PT ;  /* 0x0000000712007c0c */ /* 0x000fe2000bf26270 */
[----:B------:R-:W0:Y:S01]  /*02e0*/  LDC.64 R26, c[0x0][0x380] ;  /* 0x0000e000ff1a7b82 */ /* 0x000e220000000a00 */
[----:B------:R-:W-:Y:S01]  /*02f0*/  ISETP.GE.AND P0, PT, R17, UR7, PT ;  /* 0x0000000711007c0c */ /* 0x000fe2000bf06270 */
[----:B------:R-:W-:Y:S01]  /*0300*/  HFMA2 R29, -RZ, RZ, 0, 0 ;  /* 0x00000000ff1d7431 */ /* 0x000fe200000001ff */
[----:B------:R-:W-:-:S09]  /*0310*/  MOV R11, RZ ;  /* 0x000000ff000b7202 */ /* 0x000fd20000000f00 */
[----:B------:R-:W1:Y:S01]  /*0320*/  @!P1 LDC.64 R8, c[0x0][0x388] ;  /* 0x0000e200ff089b82 */ /* 0x000e620000000a00 */
[----:B0-----:R-:W-:-:S05]  /*0330*/  IMAD.WIDE R26, R19, 0x4, R26 ;  /* 0x00000004131a7825 */ /* 0x001fca00078e021a */
[----:B------:R-:W2:Y:S01]  /*0340*/  @!P0 LDG.E R11, desc[UR8][R26.64] ;  /* 0x000000081a0b8981 */ /* 0x000ea2000c1e1900 */
[----:B-1----:R-:W-:-:S05]  /*0350*/  @!P1 IMAD.WIDE R8, R21, 0x4, R8 ;  /* 0x0000000415089825 */ /* 0x002fca00078e0208 */
[----:B------:R-:W3:Y:S04]  /*0360*/  @!P1 LDG.E R29, desc[UR8][R8.64] ;  /* 0x00000008081d9981 */ /* 0x000ee8000c1e1900 */
[----:B--2---:R-:W-:Y:S04]  /*0370*/  STS [R6], R11 ;  /* 0x0000000b06007388 */ /* 0x004fe80000000800 */
[----:B---3--:R-:W-:Y:S01]  /*0380*/  STS [R16], R29 ;  /* 0x0000001d10007388 */ /* 0x008fe20000000800 */
[----:B------:R-:W-:Y:S06]  /*0390*/  BAR.SYNC.DEFER_BLOCKING 0x0 ;  /* 0x0000000000007b1d */ /* 0x000fec0000010000 */
[----:B------:R-:W-:Y:S04]  /*03a0*/  LDS R10, [R4] ;  /* 0x00000000040a7984 */ /* 0x000fe80000000800 */
[----:B------:R-:W0:Y:S04]  /*03b0*/  LDS.128 R12, [R5] ;  /* 0x00000000050c7984 */ /* 0x000e280000000c00 */
[----:B------:R-:W1:Y:S04]  /*03c0*/  LDS R24, [R4+0x20] ;  /* 0x0000200004187984 */ /* 0x000e680000000800 */
[----:B------:R-:W2:Y:S01]  /*03d0*/  LDS R28, [R4+0x40] ;  /* 0x00004000041c7984 */ /* 0x000ea20000000800 */
[----:B0-----:R-:W-:-:S03]  /*03e0*/  FFMA R10, R12, R10, R25 ;  /* 0x0000000a0c0a7223 */ /* 0x001fc60000000019 */
[----:B------:R-:W0:Y:S01]  /*03f0*/  LDS R12, [R4+0x60] ;  /* 0x00006000040c7984 */ /* 0x000e220000000800 */
[----:B-1----:R-:W-:-:S03]  /*0400*/  FFMA R25, R24, R13, R10 ;  /* 0x0000000d18197223 */ /* 0x002fc6000000000a */
[----:B------:R-:W-:Y:S04]  /*0410*/  LDS R13, [R4+0x80] ;  /* 0x00008000040d7984 */ /* 0x000fe80000000800 */
[----:B------:R-:W1:Y:S01]  /*0420*/  LDS.128 R8, [R5+0x10] ;  /* 0x0000100005087984 */ /* 0x000e620000000c00 */
[----:B--2---:R-:W-:Y:S01]  /*0430*/  FFMA R25, R28, R14, R25 ;  /* 0x0000000e1c197223 */ /* 0x004fe20000000019 */
[----:B------:R-:W-:-:S04]  /*0440*/  IADD3 R14, PT, PT, R17, 0x8, RZ ;  /* 0x00000008110e7810 */ /* 0x000fc80007ffe0ff */
[----:B------:R-:W-:Y:S02]  /*0450*/  ISETP.GE.AND P0, PT, R14, UR7, PT ;  /* 0x000000070e007c0c */ /* 0x000fe4000bf06270 */
[----:B------:R-:W-:-:S04]  /*0460*/  IADD3 R14, PT, PT, R18, 0x8, RZ ;  /* 0x00000008120e7810 */ /* 0x000fc80007ffe0ff */
[----:B------:R-:W-:Y:S02]  /*0470*/  ISETP.GE.AND P1, PT, R14, UR7, PT ;  /* 0x000000070e007c0c */ /* 0x000fe4000bf26270 */
[----:B------:R-:W2:Y:S01]  /*0480*/  LDS R14, [R4+0xa0] ;  /* 0x0000a000040e7984 */ /* 0x000ea20000000800 */
[----:B0-----:R-:W-:-:S03]  /*0490*/  FFMA R15, R12, R15, R25 ;  /* 0x0000000f0c0f7223 */ /* 0x001fc60000000019 */
[----:B------:R-:W0:Y:S01]  /*04a0*/  LDS R25, [R4+0xc0] ;  /* 0x0000c00004197984 */ /* 0x000e220000000800 */
[----:B-1----:R-:W-:-:S06]  /*04b0*/  FFMA R15, R8, R13, R15 ;  /* 0x0000000d080f7223 */ /* 0x002fcc000000000f */
[----:B------:R-:W1:Y:S01]  /*04c0*/  @!P1 LDC.64 R12, c[0x0][0x388] ;  /* 0x0000e200ff0c9b82 */ /* 0x000e620000000a00 */
[----:B------:R-:W3:Y:S01]  /*04d0*/  LDS R8, [R4+0xe0] ;  /* 0x0000e00004087984 */ /* 0x000ee20000000800 */
[----:B------:R-:W-:-:S06]  /*04e0*/  HFMA2 R24, -RZ, RZ, 0, 0 ;  /* 0x00000000ff187431 */ /* 0x000fcc00000001ff */
[----:B------:R-:W-:Y:S01]  /*04f0*/  BAR.SYNC.DEFER_BLOCKING 0x0 ;  /* 0x0000000000007b1d */ /* 0x000fe20000010000 */
[----:B-1----:R-:W-:Y:S01]  /*0500*/  @!P1 IMAD.WIDE R28, R20, 0x4, R12 ;  /* 0x00000004141c9825 */ /* 0x002fe200078e020c */
[----:B------:R-:W-:-:S04]  /*0510*/  MOV R13, RZ ;  /* 0x000000ff000d7202 */ /* 0x000fc80000000f00 */
[----:B------:R-:W4:Y:S04]  /*0520*/  @!P0 LDG.E R24, desc[UR8][R26.64+0x480] ;  /* 0x000480081a188981 */ /* 0x000f28000c1e1900 */
[----:B------:R2:W5:Y:S02]  /*0530*/  @!P1 LDG.E R13, desc[UR8][R28.64] ;  /* 0x000000081c0d9981 */ /* 0x000564000c1e1900 */
[----:B--2---:R-:W-:-:S04]  /*0540*/  FFMA R28, R14, R9, R15 ;  /* 0x000000090e1c7223 */ /* 0x004fc8000000000f */
[----:B0-----:R-:W-:-:S04]  /*0550*/  FFMA R27, R25, R10, R28 ;  /* 0x0000000a191b7223 */ /* 0x001fc8000000001c */
[----:B---3--:R-:W-:Y:S01]  /*0560*/  FFMA R11, R8, R11, R27 ;  /* 0x0000000b080b7223 */ /* 0x008fe2000000001b */
[----:B------:R-:W-:-:S04]  /*0570*/  UIADD3 UR4, UPT, UPT, UR4, 0x2, URZ ;  /* 0x0000000204047890 */ /* 0x000fc8000fffe0ff */
[----:B------:R-:W-:Y:S01]  /*0580*/  UISETP.NE.AND UP0, UPT, UR4, URZ, UPT ;  /* 0x000000ff0400728c */ /* 0x000fe2000bf05270 */
[----:B------:R-:W-:Y:S02]  /*0590*/  IADD3 R18, PT, PT, R18, 0x10, RZ ;  /* 0x0000001012127810 */ /* 0x000fe40007ffe0ff */
[----:B------:R-:W-:Y:S02]  /*05a0*/  IADD3 R17, PT, PT, R17, 0x10, RZ ;  /* 0x0000001011117810 */ /* 0x000fe40007ffe0ff */
[----:B------:R-:W-:Y:S01]  /*05b0*/  IADD3 R19, PT, PT, R19, 0x240, RZ ;  /* 0x0000024013137810 */ /* 0x000fe20007ffe0ff */
[----:B----4-:R-:W-:Y:S04]  /*05c0*/  STS [R6], R24 ;  /* 0x0000001806007388 */ /* 0x010fe80000000800 */
[----:B-----5:R-:W-:Y:S01]  /*05d0*/  STS [R16], R13 ;  /* 0x0000000d10007388 */ /* 0x020fe20000000800 */
[----:B------:R-:W-:Y:S06]  /*05e0*/  BAR.SYNC.DEFER_BLOCKING 0x0 ;  /* 0x0000000000007b1d */ /* 0x000fec0000010000 */
[----:B------:R-:W-:Y:S04]  /*05f0*/  LDS R9, [R4] ;  /* 0x0000000004097984 */ /* 0x000fe80000000800 */
[----:B------:R-:W0:Y:S04]  /*0600*/  LDS.128 R12, [R5] ;  /* 0x00000000050c7984 */ /* 0x000e280000000c00 */
[----:B------:R-:W1:Y:S04]  /*0610*/  LDS R26, [R4+0x20] ;  /* 0x00002000041a7984 */ /* 0x000e680000000800 */
[----:B------:R-:W2:Y:S04]  /*0620*/  LDS R25, [R4+0x40] ;  /* 0x0000400004197984 */ /* 0x000ea80000000800 */
[----:B------:R-:W3:Y:S04]  /*0630*/  LDS R24, [R4+0x60] ;  /* 0x0000600004187984 */ /* 0x000ee80000000800 */
[----:B------:R-:W-:Y:S01]  /*0640*/  LDS R29, [R4+0xa0] ;  /* 0x0000a000041d7984 */ /* 0x000fe20000000800 */
[----:B0-----:R-:W-:-:S03]  /*0650*/  FFMA R9, R12, R9, R11 ;  /* 0x000000090c097223 */ /* 0x001fc6000000000b */
[----:B------:R-:W-:Y:S01]  /*0660*/  LDS R12, [R4+0xe0] ;  /* 0x0000e000040c7984 */ /* 0x000fe20000000800 */
[----:B-1----:R-:W-:-:S03]  /*0670*/  FFMA R26, R26, R13, R9 ;  /* 0x0000000d1a1a7223 */ /* 0x002fc60000000009 */
[----:B------:R-:W-:Y:S04]  /*0680*/  LDS R13, [R4+0x80] ;  /* 0x00008000040d7984 */ /* 0x000fe80000000800 */
[----:B------:R-:W0:Y:S01]  /*0690*/  LDS.128 R8, [R5+0x10] ;  /* 0x0000100005087984 */ /* 0x000e220000000c00 */
[----:B--2---:R-:W-:Y:S02]  /*06a0*/  FFMA R27, R25, R14, R26 ;  /* 0x0000000e191b7223 */ /* 0x004fe4000000001a */
[----:B------:R-:W1:Y:S01]  /*06b0*/  LDC R14, c[0x0][0x3a0] ;  /* 0x0000e800ff0e7b82 */ /* 0x000e620000000800 */
[----:B------:R-:W2:Y:S01]  /*06c0*/  LDS R25, [R4+0xc0] ;  /* 0x0000c00004197984 */ /* 0x000ea20000000800 */
[----:B---3--:R-:W-:Y:S01]  /*06d0*/  FFMA R15, R24, R15, R27 ;  /* 0x0000000f180f7223 */ /* 0x008fe2000000001b */
[----:B-1----:R-:W-:-:S03]  /*06e0*/  IMAD R20, R14, 0x240, R20 ;  /* 0x000002400e147824 */ /* 0x002fc600078e0214 */
[----:B0-----:R-:W-:-:S04]  /*06f0*/  FFMA R8, R8, R13, R15 ;  /* 0x0000000d08087223 */ /* 0x001fc8000000000f */
[----:B------:R-:W-:-:S04]  /*0700*/  FFMA R8, R29, R9, R8 ;  /* 0x000000091d087223 */ /* 0x000fc80000000008 */
[----:B--2---:R-:W-:Y:S01]  /*0710*/  FFMA R25, R25, R10, R8 ;  /* 0x0000000a19197223 */ /* 0x004fe20000000008 */
[----:B------:R-:W-:-:S03]  /*0720*/  IMAD R21, R14, 0x240, R21 ;  /* 0x000002400e157824 */ /* 0x000fc600078e0215 */
[----:B------:R-:W-:Y:S01]  /*0730*/  FFMA R25, R12, R11, R25 ;  /* 0x0000000b0c197223 */ /* 0x000fe20000000019 */
[----:B------:R-:W-:Y:S06]  /*0740*/  BAR.SYNC.DEFER_BLOCKING 0x0 ;  /* 0x0000000000007b1d */ /* 0x000fec0000010000 */
[----:B------:R-:W-:Y:S05]  /*0750*/  BRA.U UP0, `(.L_x_70) ;  /* 0xfffffff900dc7547 */ /* 0x000fea000b83ffff */
[----:B------:R-:W-:-:S12]  /*0760*/  ULOP3.LUT UR4, UR6, 0x7ffffff0, URZ, 0xc0, !UPT ;  /* 0x7ffffff006047892 */ /* 0x000fd8000f8ec0ff */
.L_x_69:
[----:B------:R-:W-:-:S09]  /*0770*/  ULOP3.LUT UP0, URZ, UR6, 0x8, URZ, 0xc0, !UPT ;  /* 0x0000000806ff7892 */ /* 0x000fd2000f80c0ff */
[----:B------:R-:W-:Y:S05]  /*0780*/  BRA.U !UP0, `(.L_x_68) ;  /* 0x00000001089c7547 */ /* 0x000fea000b800000 */
[----:B------:R-:W-:Y:S02]  /*0790*/  IADD3 R11, PT, PT, R3, UR4, RZ ;  /* 0x00000004030b7c10 */ /* 0x000fe4000fffe0ff */
[----:B------:R-:W-:Y:S02]  /*07a0*/  IADD3 R10, PT, PT, R2, UR4, RZ ;  /* 0x00000004020a7c10 */ /* 0x000fe4000fffe0ff */
[----:B------:R-:W-:Y:S02]  /*07b0*/  ISETP.GE.AND P1, PT, R11, UR7, PT ;  /* 0x000000070b007c0c */ /* 0x000fe4000bf26270 */
[----:B------:R-:W-:Y:S02]  /*07c0*/  ISETP.GE.AND P0, PT, R10, UR7, PT ;  /* 0x000000070a007c0c */ /* 0x000fe4000bf06270 */
[----:B------:R-:W-:-:S09]  /*07d0*/  MOV R17, RZ ;  /* 0x000000ff00117202 */ /* 0x000fd20000000f00 */
[----:B------:R-:W0:Y:S02]  /*07e0*/  @!P1 LDC R12, c[0x0][0x3a0] ;  /* 0x0000e800ff0c9b82 */ /* 0x000e240000000800 */
[----:B------:R-:W-:-:S05]  /*07f0*/  @!P0 IADD3 R7, PT, PT, R7, R10, RZ ;  /* 0x0000000a07078210 */ /* 0x000fca0007ffe0ff */
[----:B------:R-:W-:Y:S01]  /*0800*/  @!P0 IMAD R7, R7, 0x24, R0 ;  /* 0x0000002407078824 */ /* 0x000fe200078e0200 */
[----:B------:R-:W1:Y:S08]  /*0810*/  @!P0 LDC.64 R8, c[0x0][0x380] ;  /* 0x0000e000ff088b82 */ /* 0x000e700000000a00 */
[----:B------:R-:W2:Y:S01]  /*0820*/  @!P1 LDC.64 R2, c[0x0][0x388] ;  /* 0x0000e200ff029b82 */ /* 0x000ea20000000a00 */
[----:B0-----:R-:W-:-:S04]  /*0830*/  @!P1 IMAD R11, R11, R12, R22 ;  /* 0x0000000c0b0b9224 */ /* 0x001fc800078e0216 */
[----:B------:R-:W-:Y:S02]  /*0840*/  @!P1 IMAD R11, R11, 0x24, R0 ;  /* 0x000000240b0b9824 */ /* 0x000fe400078e0200 */
[----:B-1----:R-:W-:-:S04]  /*0850*/  @!P0 IMAD.WIDE R12, R7, 0x4, R8 ;  /* 0x00000004070c8825 */ /* 0x002fc800078e0208 */
[----:B------:R-:W-:Y:S02]  /*0860*/  HFMA2 R7, -RZ, RZ, 0, 0 ;  /* 0x00000000ff077431 */ /* 0x000fe400000001ff */
[----:B--2---:R-:W-:-:S04]  /*0870*/  @!P1 IMAD.WIDE R2, R11, 0x4, R2 ;  /* 0x000000040b029825 */ /* 0x004fc800078e0202 */
[----:B------:R-:W2:Y:S04]  /*0880*/  @!P0 LDG.E R7, desc[UR8][R12.64] ;  /* 0x000000080c078981 */ /* 0x000ea8000c1e1900 */
[----:B------:R-:W3:Y:S04]  /*0890*/  @!P1 LDG.E R17, desc[UR8][R2.64] ;  /* 0x0000000802119981 */ /* 0x000ee8000c1e1900 */
[----:B--2---:R-:W-:Y:S04]  /*08a0*/  STS [R6], R7 ;  /* 0x0000000706007388 */ /* 0x004fe80000000800 */
[----:B---3--:R-:W-:Y:S01]  /*08b0*/  STS [R16], R17 ;  /* 0x0000001110007388 */ /* 0x008fe20000000800 */
[----:B------:R-:W-:Y:S06]  /*08c0*/  BAR.SYNC.DEFER_BLOCKING 0x0 ;  /* 0x0000000000007b1d */ /* 0x000fec0000010000 */
[----:B------:R-:W-:Y:S04]  /*08d0*/  LDS R18, [R4] ;  /* 0x0000000004127984 */ /* 0x000fe80000000800 */
[----:B------:R-:W0:Y:S04]  /*08e0*/  LDS.128 R8, [R5] ;  /* 0x0000000005087984 */ /* 0x000e280000000c00 */
[----:B------:R-:W1:Y:S04]  /*08f0*/  LDS R19, [R4+0x20] ;  /* 0x0000200004137984 */ /* 0x000e680000000800 */
[----:B------:R-:W2:Y:S04]  /*0900*/  LDS R20, [R4+0x40] ;  /* 0x0000400004147984 */ /* 0x000ea80000000800 */
[----:B------:R-:W3:Y:S04]  /*0910*/  LDS R21, [R4+0x60] ;  /* 0x0000600004157984 */ /* 0x000ee80000000800 */
[----:B------:R-:W-:Y:S04]  /*0920*/  LDS R24, [R4+0x80] ;  /* 0x0000800004187984 */ /* 0x000fe80000000800 */
[----:B------:R-:W4:Y:S04]  /*0930*/  LDS.128 R12, [R5+0x10] ;  /* 0x00001000050c7984 */ /* 0x000f280000000c00 */
[----:B------:R-:W5:Y:S04]  /*0940*/  LDS R3, [R4+0xa0] ;  /* 0x0000a00004037984 */ /* 0x000f680000000800 */
[----:B------:R-:W5:Y:S04]  /*0950*/  LDS R2, [R4+0xc0] ;  /* 0x0000c00004027984 */ /* 0x000f680000000800 */
[----:B------:R-:W5:Y:S01]  /*0960*/  LDS R7, [R4+0xe0] ;  /* 0x0000e00004077984 */ /* 0x000f620000000800 */
[----:B0-----:R-:W-:-:S04]  /*0970*/  FFMA R8, R8, R18, R25 ;  /* 0x0000001208087223 */ /* 0x001fc80000000019 */
[----:B-1----:R-:W-:-:S04]  /*0980*/  FFMA R9, R19, R9, R8 ;  /* 0x0000000913097223 */ /* 0x002fc80000000008 */
[----:B--2---:R-:W-:-:S04]  /*0990*/  FFMA R10, R20, R10, R9 ;  /* 0x0000000a140a7223 */ /* 0x004fc80000000009 */
[----:B---3--:R-:W-:-:S04]  /*09a0*/  FFMA R11, R21, R11, R10 ;  /* 0x0000000b150b7223 */ /* 0x008fc8000000000a */
[----:B----4-:R-:W-:-:S04]  /*09b0*/  FFMA R12, R12, R24, R11 ;  /* 0x000000180c0c7223 */ /* 0x010fc8000000000b */
[----:B-----5:R-:W-:-:S04]  /*09c0*/  FFMA R3, R3, R13, R12 ;  /* 0x0000000d03037223 */ /* 0x020fc8000000000c */
[----:B------:R-:W-:-:S04]  /*09d0*/  FFMA R2, R2, R14, R3 ;  /* 0x0000000e02027223 */ /* 0x000fc80000000003 */
[----:B------:R-:W-:Y:S01]  /*09e0*/  FFMA R25, R7, R15, R2 ;  /* 0x0000000f07197223 */ /* 0x000fe20000000002 */
[----:B------:R-:W-:Y:S06]  /*09f0*/  BAR.SYNC.DEFER_BLOCKING 0x0 ;  /* 0x0000000000007b1d */ /* 0x000fec0000010000 */
.L_x_68:
[----:B------:R-:W0:Y:S01]  /*0a00*/  LDCU UR5, c[0x0][0x3a0] ;  /* 0x00007400ff0577ac */ /* 0x000e220008000800 */
[----:B------:R-:W1:Y:S01]  /*0a10*/  LDCU UR4, c[0x0][0x398] ;  /* 0x00007300ff0477ac */ /* 0x000e620008000800 */
[----:B0-----:R-:W-:-:S04]  /*0a20*/  ISETP.GE.AND P0, PT, R22, UR5, PT ;  /* 0x0000000516007c0c */ /* 0x001fc8000bf06270 */
[----:B-1----:R-:W-:-:S13]  /*0a30*/  ISETP.GE.OR P0, PT, R23, UR4, P0 ;  /* 0x0000000417007c0c */ /* 0x002fda0008706670 */
[----:B------:R-:W-:Y:S05]  /*0a40*/  @P0 EXIT ;  /* 0x000000000000094d */ /* 0x000fea0003800000 */
[----:B------:R-:W0:Y:S01]  /*0a50*/  LDC.64 R2, c[0x0][0x390] ;  /* 0x0000e400ff027b82 */ /* 0x000e220000000a00 */
[----:B------:R-:W-:-:S04]  /*0a60*/  IMAD R23, R23, UR5, R22 ;  /* 0x0000000517177c24 */ /* 0x000fc8000f8e0216 */
[----:B------:R-:W-:-:S04]  /*0a70*/  IMAD R23, R23, 0x24, R0 ;  /* 0x0000002417177824 */ /* 0x000fc800078e0200 */
[----:B0-----:R-:W-:-:S05]  /*0a80*/  IMAD.WIDE R2, R23, 0x4, R2 ;  /* 0x0000000417027825 */ /* 0x001fca00078e0202 */
[----:B------:R-:W-:Y:S01]  /*0a90*/  STG.E desc[UR8][R2.64], R25 ;  /* 0x0000001902007986 */ /* 0x000fe2000c101908 */
[----:B------:R-:W-:Y:S05]  /*0aa0*/  EXIT ;  /* 0x000000000000794d */ /* 0x000fea0003800000 */
.L_x_71:
        /* <DEDUP_REMOVED lines=13> */
.L_x_103:


//--------------------- .text._ZN9winograd46calc_VEPfS0_iiiiiii --------------------------
	.section	.text._ZN9winograd46calc_VEPfS0_iiiiiii,"ax",@progbits
	.align	128
        .global         _ZN9winograd46calc_VEPfS0_iiiiiii
        .type           _ZN9winograd46calc_VEPfS0_iiiiiii,@function
        .size           _ZN9winograd46calc_VEPfS0_iiiiiii,(.L_x_104 - _ZN9winograd46calc_VEPfS0_iiiiiii)
        .other          _ZN9winograd46calc_VEPfS0_iiiiiii,@"STO_CUDA_ENTRY STV_DEFAULT"
_ZN9winograd46calc_VEPfS0_iiiiiii:
.text._ZN9winograd46calc_VEPfS0_iiiiiii:
[----:B------:R-:W-:Y:S08]  /*0000*/  LDC R1, c[0x0][0x37c] ;  /* 0x0000df00ff017b82 */ /* 0x000ff00000000800 */
[----:B------:R-:W0:Y:S01]  /*0010*/  LDC R0, c[0x0][0x3a8] ;  /* 0x0000ea00ff007b82 */ /* 0x000e220000000800 */
[----:B------:R-:W1:Y:S01]  /*0020*/  LDCU UR4, c[0x0][0x39c] ;  /* 0x00007380ff0477ac */ /* 0x000e620008000800 */
[----:B------:R-:W2:Y:S06]  /*0030*/  LDCU UR9, c[0x0][0x3a0] ;  /* 0x00007400ff0977ac */ /* 0x000eac0008000800 */
[----:B------:R-:W3:Y:S01]  /*0040*/  S2UR UR8, SR_CTAID.Y ;  /* 0x00000000000879c3 */ /* 0x000ee20000002600 */
[----:B------:R-:W4:Y:S07]  /*0050*/  LDCU.64 UR6, c[0x0][0x358] ;  /* 0x00006b00ff0677ac */ /* 0x000f2e0008000a00 */
[----:B------:R-:W5:Y:S01]  /*0060*/  S2UR UR5, SR_CTAID.Z ;  /* 0x00000000000579c3 */ /* 0x000f620000002700 */
[----:B0-----:R-:W0:Y:S01]  /*0070*/  I2F.U32.RP R4, R0 ;  /* 0x0000000000047306 */ /* 0x001e220000209000 */
[----:B------:R-:W-:-:S07]  /*0080*/  ISETP.NE.U32.AND P2, PT, R0, RZ, PT ;  /* 0x000000ff0000720c */ /* 0x000fce0003f45070 */
[----:B0-----:R-:W0:Y:S02]  /*0090*/  MUFU.RCP R4, R4 ;  /* 0x0000000400047308 */ /* 0x001e240000001000 */
[----:B0-----:R-:W-:-:S06]  /*00a0*/  IADD3 R2, PT, PT, R4, 0xffffffe, RZ ;  /* 0x0ffffffe04027810 */ /* 0x001fcc0007ffe0ff */
[----:B------:R0:W1:Y:S02]  /*00b0*/  F2I.FTZ.U32.TRUNC.NTZ R3, R2 ;  /* 0x0000000200037305 */ /* 0x000064000021f000 */
[----:B0-----:R-:W-:Y:S01]  /*00c0*/  HFMA2 R2, -RZ, RZ, 0, 0 ;  /* 0x00000000ff027431 */ /* 0x001fe200000001ff */
[----:B-1----:R-:W-:-:S05]  /*00d0*/  IADD3 R5, PT, PT, RZ, -R3, RZ ;  /* 0x80000003ff057210 */ /* 0x002fca0007ffe0ff */
[----:B------:R-:W-:-:S04]  /*00e0*/  IMAD R5, R5, R0, RZ ;  /* 0x0000000005057224 */ /* 0x000fc800078e02ff */
[----:B------:R-:W-:Y:S02]  /*00f0*/  IMAD.HI.U32 R3, R3, R5, R2 ;  /* 0x0000000503037227 */ /* 0x000fe400078e0002 */
[----:B------:R-:W0:Y:S04]  /*0100*/  S2R R2, SR_TID.X ;  /* 0x0000000000027919 */ /* 0x000e280000002100 */
[----:B---3--:R-:W-:Y:S02]  /*0110*/  IMAD.HI.U32 R5, R3, UR8, RZ ;  /* 0x0000000803057c27 */ /* 0x008fe4000f8e00ff */
[----:B------:R-:W1:Y:S03]  /*0120*/  S2R R3, SR_TID.Y ;  /* 0x0000000000037919 */ /* 0x000e660000002200 */
[----:B------:R-:W-:-:S05]  /*0130*/  IADD3 R7, PT, PT, -R5, RZ, RZ ;  /* 0x000000ff05077210 */ /* 0x000fca0007ffe1ff */
[----:B------:R-:W-:-:S05]  /*0140*/  IMAD R7, R0, R7, UR8 ;  /* 0x0000000800077e24 */ /* 0x000fca000f8e0207 */
[----:B------:R-:W-:-:S13]  /*0150*/  ISETP.GE.U32.AND P0, PT, R7, R0, PT ;  /* 0x000000000700720c */ /* 0x000fda0003f06070 */
[----:B------:R-:W-:Y:S01]  /*0160*/  @P0 IADD3 R7, PT, PT, R7, -R0, RZ ;  /* 0x8000000007070210 */ /* 0x000fe20007ffe0ff */
[----:B------:R-:W-:-:S03]  /*0170*/  @P0 VIADD R5, R5, 0x1 ;  /* 0x0000000105050836 */ /* 0x000fc60000000000 */
[----:B------:R-:W-:-:S13]  /*0180*/  ISETP.GE.U32.AND P1, PT, R7, R0, PT ;  /* 0x000000000700720c */ /* 0x000fda0003f26070 */
[----:B------:R-:W-:Y:S02]  /*0190*/  @P1 IADD3 R5, PT, PT, R5, 0x1, RZ ;  /* 0x0000000105051810 */ /* 0x000fe40007ffe0ff */
[----:B------:R-:W-:-:S04]  /*01a0*/  @!P2 LOP3.LUT R5, RZ, R0, RZ, 0x33, !PT ;  /* 0x00000000ff05a212 */ /* 0x000fc800078e33ff */
[C---:B------:R-:W-:Y:S02]  /*01b0*/  IADD3 R7, PT, PT, -R5.reuse, RZ, RZ ;  /* 0x000000ff05077210 */ /* 0x040fe40007ffe1ff */
[----:B0-----:R-:W-:-:S03]  /*01c0*/  LEA R5, R5, R2, 0x2 ;  /* 0x0000000205057211 */ /* 0x001fc600078e10ff */
[----:B------:R-:W-:Y:S02]  /*01d0*/  IMAD R4, R0, R7, UR8 ;  /* 0x0000000800047e24 */ /* 0x000fe4000f8e0207 */
[----:B------:R-:W-:-:S03]  /*01e0*/  VIADD R5, R5, 0xffffffff ;  /* 0xffffffff05057836 */ /* 0x000fc60000000000 */
[----:B-1----:R-:W-:Y:S02]  /*01f0*/  LEA R4, R4, R3, 0x2 ;  /* 0x0000000304047211 */ /* 0x002fe400078e10ff */
[C---:B------:R-:W-:Y:S02]  /*0200*/  ISETP.GE.AND P0, PT, R5.reuse, UR4, PT ;  /* 0x0000000405007c0c */ /* 0x040fe4000bf06270 */
[----:B------:R-:W-:Y:S02]  /*0210*/  IADD3 R4, PT, PT, R4, -0x1, RZ ;  /* 0xffffffff04047810 */ /* 0x000fe40007ffe0ff */
[----:B------:R-:W-:Y:S02]  /*0220*/  ISETP.GT.AND P0, PT, R5, -0x1, !P0 ;  /* 0xffffffff0500780c */ /* 0x000fe40004704270 */
[----:B--2---:R-:W-:-:S04]  /*0230*/  ISETP.GE.AND P1, PT, R4, UR9, PT ;  /* 0x0000000904007c0c */ /* 0x004fc8000bf26270 */
[----:B------:R-:W-:-:S04]  /*0240*/  ISETP.GT.AND P1, PT, R4, -0x1, !P1 ;  /* 0xffffffff0400780c */ /* 0x000fc80004f24270 */
[----:B------:R-:W-:-:S13]  /*0250*/  PLOP3.LUT P0, PT, P0, P1, PT, 0x80, 0x8 ;  /* 0x000000000008781c */ /* 0x000fda0000703070 */
[----:B------:R-:W5:Y:S01]  /*0260*/  @P0 S2R R8, SR_CTAID.X ;  /* 0x0000000000080919 */ /* 0x000f620000002500 */
[----:B------:R-:W5:Y:S08]  /*0270*/  @P0 LDC R9, c[0x0][0x398] ;  /* 0x0000e600ff090b82 */ /* 0x000f700000000800 */
[----:B------:R-:W0:Y:S01]  /*0280*/  @P0 LDC.64 R6, c[0x0][0x380] ;  /* 0x0000e000ff060b82 */ /* 0x000e220000000a00 */
[----:B-----5:R-:W-:-:S04]  /*0290*/  @P0 IMAD R8, R8, R9, UR5 ;  /* 0x0000000508080e24 */ /* 0x020fc8000f8e0209 */
[----:B------:R-:W-:-:S04]  /*02a0*/  @P0 IMAD R5, R8, UR4, R5 ;  /* 0x0000000408050c24 */ /* 0x000fc8000f8e0205 */
[----:B------:R-:W-:-:S04]  /*02b0*/  @P0 IMAD R5, R5, UR9, R4 ;  /* 0x0000000905050c24 */ /* 0x000fc8000f8e0204 */
[----:B0-----:R-:W-:-:S06]  /*02c0*/  @P0 IMAD.WIDE R6, R5, 0x4, R6 ;  /* 0x0000000405060825 */ /* 0x001fcc00078e0206 */
[----:B----4-:R0:W2:Y:S01]  /*02d0*/  @P0 LDG.E R6, desc[UR6][R6.64] ;  /* 0x0000000606060981 */ /* 0x0100a2000c1e1900 */
[----:B------:R-:W1:Y:S01]  /*02e0*/  S2UR UR9, SR_CgaCtaId ;  /* 0x00000000000979c3 */ /* 0x000e620000008800 */
[----:B------:R-:W-:Y:S01]  /*02f0*/  UMOV UR4, 0x400 ;  /* 0x0000040000047882 */ /* 0x000fe20000000000 */
[----:B------:R-:W-:Y:S01]  /*0300*/  BSSY.RECONVERGENT B0, `(.L_x_72) ;  /* 0x000006a000007945 */ /* 0x000fe20003800200 */
[----:B------:R-:W-:Y:S02]  /*0310*/  @P0 MOV R4, UR4 ;  /* 0x0000000400040c02 */ /* 0x000fe40008000f00 */
[----:B-1----:R-:W-:-:S04]  /*0320*/  @P0 MOV R5, UR9 ;  /* 0x0000000900050c02 */ /* 0x002fc80008000f00 */
[----:B------:R-:W-:Y:S01]  /*0330*/  @P0 LEA R8, R5, R4, 0x18 ;  /* 0x0000000405080211 */ /* 0x000fe200078ec0ff */
[----:B------:R-:W-:Y:S01]  /*0340*/  @!P0 IMAD.U32 R5, RZ, RZ, UR9 ;  /* 0x00000009ff058e24 */ /* 0x000fe2000f8e00ff */
[----:B------:R-:W-:-:S03]  /*0350*/  @!P0 MOV R4, UR4 ;  /* 0x0000000400048c02 */ /* 0x000fc60008000f00 */
[----:B------:R-:W-:Y:S01]  /*0360*/  @P0 IMAD R10, R2, 0x18, R8 ;  /* 0x00000018020a0824 */ /* 0x000fe200078e0208 */
[----:B------:R-:W-:-:S04]  /*0370*/  @!P0 LEA R8, R5, R4, 0x18 ;  /* 0x0000000405088211 */ /* 0x000fc800078ec0ff */
[----:B0-----:R-:W-:Y:S01]  /*0380*/  @P0 LEA R7, R3, R10, 0x2 ;  /* 0x0000000a03070211 */ /* 0x001fe200078e10ff */
[----:B------:R-:W-:-:S05]  /*0390*/  @!P0 IMAD R12, R2, 0x18, R8 ;  /* 0x00000018020c8824 */ /* 0x000fca00078e0208 */
[----:B------:R-:W-:Y:S01]  /*03a0*/  @!P0 LEA R12, R3, R12, 0x2 ;  /* 0x0000000c030c8211 */ /* 0x000fe200078e10ff */
[----:B--2---:R0:W-:Y:S04]  /*03b0*/  @P0 STS [R7], R6 ;  /* 0x0000000607000388 */ /* 0x0041e80000000800 */
[----:B------:R0:W-:Y:S01]  /*03c0*/  @!P0 STS [R12], RZ ;  /* 0x000000ff0c008388 */ /* 0x0001e20000000800 */
[----:B------:R-:W-:Y:S01]  /*03d0*/  BAR.SYNC.DEFER_BLOCKING 0x0 ;  /* 0x0000000000007b1d */ /* 0x000fe20000010000 */
[----:B------:R-:W-:-:S13]  /*03e0*/  ISETP.GT.AND P0, PT, R2, 0x2, PT ;  /* 0x000000020200780c */ /* 0x000fda0003f04270 */
[----:B0-----:R-:W-:Y:S05]  /*03f0*/  @P0 BRA `(.L_x_73) ;  /* 0x0000000000b40947 */ /* 0x001fea0003800000 */
[----:B------:R-:W-:-:S04]  /*0400*/  VIMNMX.U32 R6, PT, PT, R2, 0x3, PT ;  /* 0x0000000302067848 */ /* 0x000fc80003fe0000 */
[----:B------:R-:W-:-:S04]  /*0410*/  SHF.L.U32 R9, R6, 0x2, RZ ;  /* 0x0000000206097819 */ /* 0x000fc800000006ff */
[----:B------:R-:W0:Y:S02]  /*0420*/  LDC R6, c[0x2][R9] ;  /* 0x0080000009067b82 */ /* 0x000e240000000800 */
[----:B0-----:R-:W-:-:S04]  /*0430*/  SHF.R.S32.HI R7, RZ, 0x1f, R6 ;  /* 0x0000001fff077819 */ /* 0x001fc80000011406 */
.L_x_79:
[----:B------:R-:W-:Y:S05]  /*0440*/  BRX R6 -0x450                                     (*"BRANCH_TARGETS .L_x_80,.L_x_81,.L_x_82,.L_x_74"*) ;  /* 0xfffffff806ec7949 */ /* 0x000fea000383ffff */
.L_x_82:
[----:B------:R-:W-:Y:S01]  /*0450*/  LEA R8, R3, R8, 0x2 ;  /* 0x0000000803087211 */ /* 0x000fe200078e10ff */
[----:B------:R-:W-:-:S04]  /*0460*/  VIADD R10, R4, 0x90 ;  /* 0x00000090040a7836 */ /* 0x000fc80000000000 */
[----:B------:R-:W0:Y:S01]  /*0470*/  LDS R7, [R8+0x30] ;  /* 0x0000300008077984 */ /* 0x000e220000000800 */
[----:B------:R-:W-:-:S03]  /*0480*/  LEA R10, R5, R10, 0x18 ;  /* 0x0000000a050a7211 */ /* 0x000fc600078ec0ff */
[----:B------:R-:W1:Y:S04]  /*0490*/  LDS R6, [R8+0x18] ;  /* 0x0000180008067984 */ /* 0x000e680000000800 */
[----:B------:R-:W2:Y:S04]  /*04a0*/  LDS R9, [R8+0x48] ;  /* 0x0000480008097984 */ /* 0x000ea80000000800 */
[----:B------:R-:W3:Y:S01]  /*04b0*/  LDS R11, [R8+0x60] ;  /* 0x00006000080b7984 */ /* 0x000ee20000000800 */
[----:B0-----:R-:W-:-:S04]  /*04c0*/  FMUL R7, R7, 4 ;  /* 0x4080000007077820 */ /* 0x001fc80000400000 */
[----:B-1----:R-:W-:Y:S01]  /*04d0*/  FFMA R6, R6, 4, -R7 ;  /* 0x4080000006067823 */ /* 0x002fe20000000807 */
[----:B------:R-:W-:-:S03]  /*04e0*/  LEA R7, R3, R10, 0x2 ;  /* 0x0000000a03077211 */ /* 0x000fc600078e10ff */
[----:B--2---:R-:W-:-:S04]  /*04f0*/  FADD R6, R6, -R9 ;  /* 0x8000000906067221 */ /* 0x004fc80000000000 */
[----:B---3--:R-:W-:-:S05]  /*0500*/  FADD R6, R6, R11 ;  /* 0x0000000b06067221 */ /* 0x008fca0000000000 */
[----:B------:R0:W-:Y:S01]  /*0510*/  STS [R7+0x30], R6 ;  /* 0x0000300607007388 */ /* 0x0001e20000000800 */
[----:B------:R-:W-:Y:S05]  /*0520*/  BRA `(.L_x_74) ;  /* 0x00000004001c7947 */ /* 0x000fea0003800000 */
.L_x_80:
[----:B------:R-:W-:Y:S02]  /*0530*/  LEA R8, R3, R8, 0x2 ;  /* 0x0000000803087211 */ /* 0x000fe400078e10ff */
[----:B------:R-:W-:-:S03]  /*0540*/  IADD3 R10, PT, PT, R4, 0x90, RZ ;  /* 0x00000090040a7810 */ /* 0x000fc60007ffe0ff */
[----:B------:R-:W0:Y:S01]  /*0550*/  LDS R7, [R8+0x30] ;  /* 0x0000300008077984 */ /* 0x000e220000000800 */
[----:B------:R-:W-:-:S03]  /*0560*/  LEA R10, R5, R10, 0x18 ;  /* 0x0000000a050a7211 */ /* 0x000fc600078ec0ff */
[----:B------:R-:W1:Y:S04]  /*0570*/  LDS R6, [R8] ;  /* 0x0000000008067984 */ /* 0x000e680000000800 */
[----:B------:R-:W2:Y:S01]  /*0580*/  LDS R9, [R8+0x60] ;  /* 0x0000600008097984 */ /* 0x000ea20000000800 */
[----:B0-----:R-:W-:-:S04]  /*0590*/  FMUL R7, R7, -5 ;  /* 0xc0a0000007077820 */ /* 0x001fc80000400000 */
[----:B-1----:R-:W-:Y:S01]  /*05a0*/  FFMA R6, R6, 4, R7 ;  /* 0x4080000006067823 */ /* 0x002fe20000000007 */
[----:B------:R-:W-:-:S03]  /*05b0*/  LEA R7, R3, R10, 0x2 ;  /* 0x0000000a03077211 */ /* 0x000fc600078e10ff */
[----:B--2---:R-:W-:-:S05]  /*05c0*/  FADD R6, R6, R9 ;  /* 0x0000000906067221 */ /* 0x004fca0000000000 */
[----:B------:R1:W-:Y:S01]  /*05d0*/  STS [R7], R6 ;  /* 0x0000000607007388 */ /* 0x0003e20000000800 */
[----:B------:R-:W-:Y:S05]  /*05e0*/  BRA `(.L_x_74) ;  /* 0x0000000000ec7947 */ /* 0x000fea0003800000 */
.L_x_81:
[----:B------:R-:W-:Y:S01]  /*05f0*/  IMAD R8, R3, 0x4, R8 ;  /* 0x0000000403087824 */ /* 0x000fe200078e0208 */
[----:B------:R-:W-:-:S04]  /*0600*/  IADD3 R10, PT, PT, R4, 0x90, RZ ;  /* 0x00000090040a7810 */ /* 0x000fc80007ffe0ff */
[----:B------:R-:W0:Y:S01]  /*0610*/  LDS R7, [R8+0x30] ;  /* 0x0000300008077984 */ /* 0x000e220000000800 */
[----:B------:R-:W-:-:S03]  /*0620*/  LEA R10, R5, R10, 0x18 ;  /* 0x0000000a050a7211 */ /* 0x000fc600078ec0ff */
[----:B------:R-:W1:Y:S04]  /*0630*/  LDS R6, [R8+0x18] ;  /* 0x0000180008067984 */ /* 0x000e680000000800 */
[----:B------:R-:W2:Y:S04]  /*0640*/  LDS R9, [R8+0x48] ;  /* 0x0000480008097984 */ /* 0x000ea80000000800 */
[----:B------:R-:W3:Y:S01]  /*0650*/  LDS R11, [R8+0x60] ;  /* 0x00006000080b7984 */ /* 0x000ee20000000800 */
[----:B0-----:R-:W-:-:S04]  /*0660*/  FMUL R7, R7, -4 ;  /* 0xc080000007077820 */ /* 0x001fc80000400000 */
[----:B-1----:R-:W-:Y:S01]  /*0670*/  FFMA R6, R6, -4, R7 ;  /* 0xc080000006067823 */ /* 0x002fe20000000007 */
[----:B------:R-:W-:-:S03]  /*0680*/  LEA R7, R3, R10, 0x2 ;  /* 0x0000000a03077211 */ /* 0x000fc600078e10ff */
[----:B--2---:R-:W-:-:S04]  /*0690*/  FADD R6, R6, R9 ;  /* 0x0000000906067221 */ /* 0x004fc80000000000 */
[----:B---3--:R-:W-:-:S05]  /*06a0*/  FADD R6, R6, R11 ;  /* 0x0000000b06067221 */ /* 0x008fca0000000000 */
[----:B------:R2:W-:Y:S01]  /*06b0*/  STS [R7+0x18], R6 ;  /* 0x0000180607007388 */ /* 0x0005e20000000800 */
[----:B------:R-:W-:Y:S05]  /*06c0*/  BRA `(.L_x_74) ;  /* 0x0000000000b47947 */ /* 0x000fea0003800000 */
.L_x_73:
[----:B------:R-:W-:-:S04]  /*06d0*/  MOV R7, 0xfffffffd ;  /* 0xfffffffd00077802 */ /* 0x000fc80000000f00 */
[----:B------:R-:W-:-:S04]  /*06e0*/  VIADDMNMX.U32 R6, R2, R7, 0x3, PT ;  /* 0x0000000302067446 */ /* 0x000fc80003800007 */
[----:B------:R-:W-:-:S04]  /*06f0*/  SHF.L.U32 R9, R6, 0x2, RZ ;  /* 0x0000000206097819 */ /* 0x000fc800000006ff */
[----:B------:R-:W0:Y:S02]  /*0700*/  LDC R6, c[0x2][R9+0x10] ;  /* 0x0080040009067b82 */ /* 0x000e240000000800 */
[----:B0-----:R-:W-:-:S04]  /*0710*/  SHF.R.S32.HI R7, RZ, 0x1f, R6 ;  /* 0x0000001fff077819 */ /* 0x001fc80000011406 */
.L_x_84:
[----:B------:R-:W-:Y:S05]  /*0720*/  BRX R6 -0x730                                     (*"BRANCH_TARGETS .L_x_85,.L_x_86,.L_x_87,.L_x_74"*) ;  /* 0xfffffff806347949 */ /* 0x000fea000383ffff */
.L_x_87:
[----:B------:R-:W-:Y:S01]  /*0730*/  LEA R8, R3, R8, 0x2 ;  /* 0x0000000803087211 */ /* 0x000fe200078e10ff */
[----:B------:R-:W-:-:S04]  /*0740*/  VIADD R10, R4, 0x90 ;  /* 0x00000090040a7836 */ /* 0x000fc80000000000 */
[----:B------:R-:W0:Y:S01]  /*0750*/  LDS R7, [R8+0x48] ;  /* 0x0000480008077984 */ /* 0x000e220000000800 */
[----:B------:R-:W-:-:S03]  /*0760*/  LEA R10, R5, R10, 0x18 ;  /* 0x0000000a050a7211 */ /* 0x000fc600078ec0ff */
[----:B------:R-:W1:Y:S04]  /*0770*/  LDS R6, [R8+0x18] ;  /* 0x0000180008067984 */ /* 0x000e680000000800 */
[----:B------:R-:W2:Y:S01]  /*0780*/  LDS R9, [R8+0x78] ;  /* 0x0000780008097984 */ /* 0x000ea20000000800 */
[----:B0-----:R-:W-:-:S04]  /*0790*/  FMUL R7, R7, -5 ;  /* 0xc0a0000007077820 */ /* 0x001fc80000400000 */
[----:B-1----:R-:W-:Y:S01]  /*07a0*/  FFMA R6, R6, 4, R7 ;  /* 0x4080000006067823 */ /* 0x002fe20000000007 */
[----:B------:R-:W-:-:S03]  /*07b0*/  LEA R7, R3, R10, 0x2 ;  /* 0x0000000a03077211 */ /* 0x000fc600078e10ff */
[----:B--2---:R-:W-:-:S05]  /*07c0*/  FADD R6, R6, R9 ;  /* 0x0000000906067221 */ /* 0x004fca0000000000 */
[----:B------:R4:W-:Y:S01]  /*07d0*/  STS [R7+0x78], R6 ;  /* 0x0000780607007388 */ /* 0x0009e20000000800 */
[----:B------:R-:W-:Y:S05]  /*07e0*/  BRA `(.L_x_74) ;  /* 0x00000000006c7947 */ /* 0x000fea0003800000 */
.L_x_85:
[----:B------:R-:W-:Y:S02]  /*07f0*/  LEA R8, R3, R8, 0x2 ;  /* 0x0000000803087211 */ /* 0x000fe400078e10ff */
[----:B------:R-:W-:-:S03]  /*0800*/  IADD3 R10, PT, PT, R4, 0x90, RZ ;  /* 0x00000090040a7810 */ /* 0x000fc60007ffe0ff */
[----:B------:R-:W-:Y:S01]  /*0810*/  LDS R6, [R8+0x18] ;  /* 0x0000180008067984 */ /* 0x000fe20000000800 */
[----:B------:R-:W-:-:S03]  /*0820*/  LEA R10, R5, R10, 0x18 ;  /* 0x0000000a050a7211 */ /* 0x000fc600078ec0ff */
[----:B------:R-:W0:Y:S04]  /*0830*/  LDS R7, [R8+0x30] ;  /* 0x0000300008077984 */ /* 0x000e280000000800 */
[----:B------:R-:W1:Y:S04]  /*0840*/  LDS R9, [R8+0x48] ;  /* 0x0000480008097984 */ /* 0x000e680000000800 */
[----:B------:R-:W2:Y:S01]  /*0850*/  LDS R11, [R8+0x60] ;  /* 0x00006000080b7984 */ /* 0x000ea20000000800 */
[----:B0-----:R-:W-:Y:S01]  /*0860*/  FFMA R6, R6, -2, -R7 ;  /* 0xc000000006067823 */ /* 0x001fe20000000807 */
[----:B------:R-:W-:-:S03]  /*0870*/  LEA R7, R3, R10, 0x2 ;  /* 0x0000000a03077211 */ /* 0x000fc600078e10ff */
[----:B-1----:R-:W-:-:S04]  /*0880*/  FFMA R6, R9, 2, R6 ;  /* 0x4000000009067823 */ /* 0x002fc80000000006 */
[----:B--2---:R-:W-:-:S05]  /*0890*/  FADD R6, R6, R11 ;  /* 0x0000000b06067221 */ /* 0x004fca0000000000 */
[----:B------:R0:W-:Y:S01]  /*08a0*/  STS [R7+0x48], R6 ;  /* 0x0000480607007388 */ /* 0x0001e20000000800 */
[----:B------:R-:W-:Y:S05]  /*08b0*/  BRA `(.L_x_74) ;  /* 0x0000000000387947 */ /* 0x000fea0003800000 */
.L_x_86:
[----:B------:R-:W-:Y:S01]  /*08c0*/  LEA R10, R3, R8, 0x2 ;  /* 0x00000008030a7211 */ /* 0x000fe200078e10ff */
[----:B------:R-:W-:-:S04]  /*08d0*/  VIADD R12, R4, 0x90 ;  /* 0x00000090040c7836 */ /* 0x000fc80000000000 */
[----:B------:R-:W0:Y:S01]  /*08e0*/  LDS R6, [R10+0x18] ;  /* 0x000018000a067984 */ /* 0x000e220000000800 */
[----:B------:R-:W-:-:S03]  /*08f0*/  LEA R12, R5, R12, 0x18 ;  /* 0x0000000c050c7211 */ /* 0x000fc600078ec0ff */
[----:B------:R-:W1:Y:S04]  /*0900*/  LDS R7, [R10+0x30] ;  /* 0x000030000a077984 */ /* 0x000e680000000800 */
[----:B------:R-:W2:Y:S04]  /*0910*/  LDS R8, [R10+0x48] ;  /* 0x000048000a087984 */ /* 0x000ea80000000800 */
[----:B------:R-:W3:Y:S01]  /*0920*/  LDS R9, [R10+0x60] ;  /* 0x000060000a097984 */ /* 0x000ee20000000800 */
[----:B0-----:R-:W-:-:S04]  /*0930*/  FADD R6, R6, R6 ;  /* 0x0000000606067221 */ /* 0x001fc80000000000 */
[----:B-1----:R-:W-:Y:S01]  /*0940*/  FADD R6, R6, -R7 ;  /* 0x8000000706067221 */ /* 0x002fe20000000000 */
[----:B--2---:R-:W-:-:S04]  /*0950*/  FADD R7, R8, R8 ;  /* 0x0000000808077221 */ /* 0x004fc80000000000 */
[----:B------:R-:W-:Y:S01]  /*0960*/  FADD R6, R6, -R7 ;  /* 0x8000000706067221 */ /* 0x000fe20000000000 */
[----:B------:R-:W-:-:S03]  /*0970*/  LEA R7, R3, R12, 0x2 ;  /* 0x0000000c03077211 */ /* 0x000fc600078e10ff */
[----:B---3--:R-:W-:-:S05]  /*0980*/  FADD R6, R6, R9 ;  /* 0x0000000906067221 */ /* 0x008fca0000000000 */
[----:B------:R3:W-:Y:S02]  /*0990*/  STS [R7+0x60], R6 ;  /* 0x0000600607007388 */ /* 0x0007e40000000800 */
.L_x_74:
[----:B------:R-:W-:Y:S05]  /*09a0*/  BSYNC.RECONVERGENT B0 ;  /* 0x0000000000007941 */ /* 0x000fea0003800200 */
.L_x_72:
[----:B------:R-:W-:Y:S01]  /*09b0*/  BAR.SYNC.DEFER_BLOCKING 0x0 ;  /* 0x0000000000007b1d */ /* 0x000fe20000010000 */
[----:B------:R-:W-:Y:S02]  /*09c0*/  ISETP.GT.AND P0, PT, R3, 0x2, PT ;  /* 0x000000020300780c */ /* 0x000fe40003f04270 */
[----:B------:R-:W-:-:S03]  /*09d0*/  MOV R9, RZ ;  /* 0x000000ff00097202 */ /* 0x000fc60000000f00 */
[----:B------:R-:W-:Y:S08]  /*09e0*/  BSSY.RECONVERGENT B0, `(.L_x_75) ;  /* 0x000004c000007945 */ /* 0x000ff00003800200 */
[----:B------:R-:W-:Y:S05]  /*09f0*/  @P0 BRA `(.L_x_76) ;  /* 0x0000000000940947 */ /* 0x000fea0003800000 */
[----:B01234-:R-:W-:-:S04]  /*0a00*/  VIMNMX.U32 R6, PT, PT, R3, 0x3, PT ;  /* 0x0000000303067848 */ /* 0x01ffc80003fe0000 */
[----:B------:R-:W-:-:S04]  /*0a10*/  SHF.L.U32 R8, R6, 0x2, RZ ;  /* 0x0000000206087819 */ /* 0x000fc800000006ff */
[----:B------:R-:W0:Y:S02]  /*0a20*/  LDC R6, c[0x2][R8+0x20] ;  /* 0x0080080008067b82 */ /* 0x000e240000000800 */
[----:B0-----:R-:W-:-:S04]  /*0a30*/  SHF.R.S32.HI R7, RZ, 0x1f, R6 ;  /* 0x0000001fff077819 */ /* 0x001fc80000011406 */
.L_x_89:
[----:B------:R-:W-:Y:S05]  /*0a40*/  BRX R6 -0xa50                                     (*"BRANCH_TARGETS .L_x_90,.L_x_91,.L_x_92,.L_x_77"*) ;  /* 0xfffffff4066c7949 */ /* 0x000fea000383ffff */
.L_x_92:
[----:B------:R-:W-:-:S04]  /*0a50*/  IADD3 R4, PT, PT, R4, 0x90, RZ ;  /* 0x0000009004047810 */ /* 0x000fc80007ffe0ff */
[----:B------:R-:W-:-:S05]  /*0a60*/  LEA R5, R5, R4, 0x18 ;  /* 0x0000000405057211 */ /* 0x000fca00078ec0ff */
[----:B------:R-:W-:-:S05]  /*0a70*/  IMAD R4, R2, 0x18, R5 ;  /* 0x0000001802047824 */ /* 0x000fca00078e0205 */
[----:B------:R-:W0:Y:S04]  /*0a80*/  LDS.64 R6, [R4+0x8] ;  /* 0x0000080004067984 */ /* 0x000e280000000a00 */
[----:B------:R-:W1:Y:S04]  /*0a90*/  LDS R5, [R4+0x4] ;  /* 0x0000040004057984 */ /* 0x000e680000000800 */
[----:B------:R-:W2:Y:S01]  /*0aa0*/  LDS R9, [R4+0x10] ;  /* 0x0000100004097984 */ /* 0x000ea20000000800 */
[----:B0-----:R-:W-:-:S04]  /*0ab0*/  FMUL R6, R6, 4 ;  /* 0x4080000006067820 */ /* 0x001fc80000400000 */
[----:B-1----:R-:W-:-:S04]  /*0ac0*/  FFMA R6, R5, 4, -R6 ;  /* 0x4080000005067823 */ /* 0x002fc80000000806 */
[----:B------:R-:W-:-:S04]  /*0ad0*/  FADD R6, R6, -R7 ;  /* 0x8000000706067221 */ /* 0x000fc80000000000 */
[----:B--2---:R-:W-:Y:S01]  /*0ae0*/  FADD R9, R6, R9 ;  /* 0x0000000906097221 */ /* 0x004fe20000000000 */
[----:B------:R-:W-:Y:S06]  /*0af0*/  BRA `(.L_x_77) ;  /* 0x0000000000e87947 */ /* 0x000fec0003800000 */
.L_x_90:
[----:B------:R-:W-:-:S04]  /*0b00*/  IADD3 R4, PT, PT, R4, 0x90, RZ ;  /* 0x0000009004047810 */ /* 0x000fc80007ffe0ff */
[----:B------:R-:W-:-:S05]  /*0b10*/  LEA R5, R5, R4, 0x18 ;  /* 0x0000000405057211 */ /* 0x000fca00078ec0ff */
[----:B------:R-:W-:-:S05]  /*0b20*/  IMAD R6, R2, 0x18, R5 ;  /* 0x0000001802067824 */ /* 0x000fca00078e0205 */
[----:B------:R-:W0:Y:S04]  /*0b30*/  LDS R4, [R6+0x8] ;  /* 0x0000080006047984 */ /* 0x000e280000000800 */
[----:B------:R-:W1:Y:S04]  /*0b40*/  LDS R5, [R6] ;  /* 0x0000000006057984 */ /* 0x000e680000000800 */
[----:B------:R-:W2:Y:S01]  /*0b50*/  LDS R9, [R6+0x10] ;  /* 0x0000100006097984 */ /* 0x000ea20000000800 */
[----:B0-----:R-:W-:-:S04]  /*0b60*/  FMUL R4, R4, -5 ;  /* 0xc0a0000004047820 */ /* 0x001fc80000400000 */
[----:B-1----:R-:W-:-:S04]  /*0b70*/  FFMA R4, R5, 4, R4 ;  /* 0x4080000005047823 */ /* 0x002fc80000000004 */
[----:B--2---:R-:W-:Y:S01]  /*0b80*/  FADD R9, R9, R4 ;  /* 0x0000000409097221 */ /* 0x004fe20000000000 */
[----:B------:R-:W-:Y:S06]  /*0b90*/  BRA `(.L_x_77) ;  /* 0x0000000000c07947 */ /* 0x000fec0003800000 */
.L_x_91:
[----:B------:R-:W-:-:S05]  /*0ba0*/  VIADD R4, R4, 0x90 ;  /* 0x0000009004047836 */ /* 0x000fca0000000000 */
[----:B------:R-:W-:-:S05]  /*0bb0*/  LEA R5, R5, R4, 0x18 ;  /* 0x0000000405057211 */ /* 0x000fca00078ec0ff */
[----:B------:R-:W-:-:S05]  /*0bc0*/  IMAD R5, R2, 0x18, R5 ;  /* 0x0000001802057824 */ /* 0x000fca00078e0205 */
[----:B------:R-:W0:Y:S04]  /*0bd0*/  LDS.64 R8, [R5+0x8] ;  /* 0x0000080005087984 */ /* 0x000e280000000a00 */
[----:B------:R-:W1:Y:S04]  /*0be0*/  LDS R7, [R5+0x4] ;  /* 0x0000040005077984 */ /* 0x000e680000000800 */
[----:B------:R-:W2:Y:S01]  /*0bf0*/  LDS R11, [R5+0x10] ;  /* 0x00001000050b7984 */ /* 0x000ea20000000800 */
[----:B0-----:R-:W-:-:S04]  /*0c00*/  FMUL R4, R8, -4 ;  /* 0xc080000008047820 */ /* 0x001fc80000400000 */
[----:B-1----:R-:W-:-:S04]  /*0c10*/  FFMA R4, R7, -4, R4 ;  /* 0xc080000007047823 */ /* 0x002fc80000000004 */
[----:B------:R-:W-:-:S04]  /*0c20*/  FADD R4, R4, R9 ;  /* 0x0000000904047221 */ /* 0x000fc80000000000 */
[----:B--2---:R-:W-:Y:S01]  /*0c30*/  FADD R9, R11, R4 ;  /* 0x000000040b097221 */ /* 0x004fe20000000000 */
[----:B------:R-:W-:Y:S06]  /*0c40*/  BRA `(.L_x_77) ;  /* 0x0000000000947947 */ /* 0x000fec0003800000 */
.L_x_76:
[----:B01234-:R-:W-:-:S04]  /*0c50*/  MOV R6, 0xfffffffd ;  /* 0xfffffffd00067802 */ /* 0x01ffc80000000f00 */
[----:B------:R-:W-:-:S04]  /*0c60*/  VIADDMNMX.U32 R6, R3, R6, 0x3, PT ;  /* 0x0000000303067446 */ /* 0x000fc80003800006 */
[----:B------:R-:W-:-:S04]  /*0c70*/  SHF.L.U32 R8, R6, 0x2, RZ ;  /* 0x0000000206087819 */ /* 0x000fc800000006ff */
[----:B------:R-:W0:Y:S02]  /*0c80*/  LDC R6, c[0x2][R8+0x30] ;  /* 0x00800c0008067b82 */ /* 0x000e240000000800 */
[----:B0-----:R-:W-:-:S04]  /*0c90*/  SHF.R.S32.HI R7, RZ, 0x1f, R6 ;  /* 0x0000001fff077819 */ /* 0x001fc80000011406 */
.L_x_94:
[----:B------:R-:W-:Y:S05]  /*0ca0*/  BRX R6 -0xcb0                                     (*"BRANCH_TARGETS .L_x_95,.L_x_96,.L_x_97,.L_x_77"*) ;  /* 0xfffffff006d47949 */ /* 0x000fea000383ffff */
.L_x_97:
[----:B------:R-:W-:-:S04]  /*0cb0*/  IADD3 R4, PT, PT, R4, 0x90, RZ ;  /* 0x0000009004047810 */ /* 0x000fc80007ffe0ff */
[----:B------:R-:W-:-:S05]  /*0cc0*/  LEA R5, R5, R4, 0x18 ;  /* 0x0000000405057211 */ /* 0x000fca00078ec0ff */
[----:B------:R-:W-:-:S05]  /*0cd0*/  IMAD R5, R2, 0x18, R5 ;  /* 0x0000001802057824 */ /* 0x000fca00078e0205 */
[----:B------:R-:W0:Y:S04]  /*0ce0*/  LDS R4, [R5+0xc] ;  /* 0x00000c0005047984 */ /* 0x000e280000000800 */
[----:B------:R-:W1:Y:S04]  /*0cf0*/  LDS R7, [R5+0x4] ;  /* 0x0000040005077984 */ /* 0x000e680000000800 */
[----:B------:R-:W2:Y:S01]  /*0d00*/  LDS R9, [R5+0x14] ;  /* 0x0000140005097984 */ /* 0x000ea20000000800 */
[----:B0-----:R-:W-:-:S04]  /*0d10*/  FMUL R4, R4, -5 ;  /* 0xc0a0000004047820 */ /* 0x001fc80000400000 */
[----:B-1----:R-:W-:-:S04]  /*0d20*/  FFMA R4, R7, 4, R4 ;  /* 0x4080000007047823 */ /* 0x002fc80000000004 */
[----:B--2---:R-:W-:Y:S01]  /*0d30*/  FADD R9, R4, R9 ;  /* 0x0000000904097221 */ /* 0x004fe20000000000 */
[----:B------:R-:W-:Y:S06]  /*0d40*/  BRA `(.L_x_77) ;  /* 0x0000000000547947 */ /* 0x000fec0003800000 */
.L_x_95:
[----:B------:R-:W-:-:S04]  /*0d50*/  IADD3 R4, PT, PT, R4, 0x90, RZ ;  /* 0x0000009004047810 */ /* 0x000fc80007ffe0ff */
[----:B------:R-:W-:-:S05]  /*0d60*/  LEA R5, R5, R4, 0x18 ;  /* 0x0000000405057211 */ /* 0x000fca00078ec0ff */
[----:B------:R-:W-:-:S05]  /*0d70*/  IMAD R5, R2, 0x18, R5 ;  /* 0x0000001802057824 */ /* 0x000fca00078e0205 */
[----:B------:R-:W-:Y:S04]  /*0d80*/  LDS R7, [R5+0x4] ;  /* 0x0000040005077984 */ /* 0x000fe80000000800 */
[----:B------:R-:W0:Y:S04]  /*0d90*/  LDS.64 R8, [R5+0x8] ;  /* 0x0000080005087984 */ /* 0x000e280000000a00 */
[----:B------:R-:W1:Y:S01]  /*0da0*/  LDS R11, [R5+0x10] ;  /* 0x00001000050b7984 */ /* 0x000e620000000800 */
[----:B0-----:R-:W-:-:S04]  /*0db0*/  FFMA R4, R7, -2, -R8 ;  /* 0xc000000007047823 */ /* 0x001fc80000000808 */
[----:B------:R-:W-:-:S04]  /*0dc0*/  FFMA R4, R9, 2, R4 ;  /* 0x4000000009047823 */ /* 0x000fc80000000004 */
[----:B-1----:R-:W-:Y:S01]  /*0dd0*/  FADD R9, R11, R4 ;  /* 0x000000040b097221 */ /* 0x002fe20000000000 */
[----:B------:R-:W-:Y:S06]  /*0de0*/  BRA `(.L_x_77) ;  /* 0x00000000002c7947 */ /* 0x000fec0003800000 */
.L_x_96:
[----:B------:R-:W-:-:S04]  /*0df0*/  IADD3 R4, PT, PT, R4, 0x90, RZ ;  /* 0x0000009004047810 */ /* 0x000fc80007ffe0ff */
[----:B------:R-:W-:-:S05]  /*0e00*/  LEA R5, R5, R4, 0x18 ;  /* 0x0000000405057211 */ /* 0x000fca00078ec0ff */
[----:B------:R-:W-:-:S05]  /*0e10*/  IMAD R6, R2, 0x18, R5 ;  /* 0x0000001802067824 */ /* 0x000fca00078e0205 */
[----:B------:R-:W0:Y:S04]  /*0e20*/  LDS R5, [R6+0x4] ;  /* 0x0000040006057984 */ /* 0x000e280000000800 */
[----:B------:R-:W1:Y:S04]  /*0e30*/  LDS.64 R8, [R6+0x8] ;  /* 0x0000080006087984 */ /* 0x000e680000000a00 */
[----:B------:R-:W2:Y:S01]  /*0e40*/  LDS R7, [R6+0x10] ;  /* 0x0000100006077984 */ /* 0x000ea20000000800 */
[----:B0-----:R-:W-:Y:S01]  /*0e50*/  FADD R5, R5, R5 ;  /* 0x0000000505057221 */ /* 0x001fe20000000000 */
[----:B-1----:R-:W-:-:S03]  /*0e60*/  FADD R4, R9, R9 ;  /* 0x0000000909047221 */ /* 0x002fc60000000000 */
[----:B------:R-:W-:-:S04]  /*0e70*/  FADD R5, -R8, R5 ;  /* 0x0000000508057221 */ /* 0x000fc80000000100 */
[----:B------:R-:W-:-:S04]  /*0e80*/  FADD R4, R5, -R4 ;  /* 0x8000000405047221 */ /* 0x000fc80000000000 */
[----:B--2---:R-:W-:-:S07]  /*0e90*/  FADD R9, R7, R4 ;  /* 0x0000000407097221 */ /* 0x004fce0000000000 */
.L_x_77:
[----:B------:R-:W-:Y:S05]  /*0ea0*/  BSYNC.RECONVERGENT B0 ;  /* 0x0000000000007941 */ /* 0x000fea0003800200 */
.L_x_75:
[----:B------:R-:W0:Y:S01]  /*0eb0*/  S2R R6, SR_CTAID.X ;  /* 0x0000000000067919 */ /* 0x000e220000002500 */
[----:B------:R-:W0:Y:S01]  /*0ec0*/  LDC R7, c[0x0][0x3a4] ;  /* 0x0000e900ff077b82 */ /* 0x000e220000000800 */
[----:B------:R-:W1:Y:S01]  /*0ed0*/  LDCU UR4, c[0x0][0x390] ;  /* 0x00007200ff0477ac */ /* 0x000e620008000800 */
[----:B------:R-:W-:-:S06]  /*0ee0*/  IMAD R2, R2, 0x6, R3 ;  /* 0x0000000602027824 */ /* 0x000fcc00078e0203 */
[----:B------:R-:W2:Y:S01]  /*0ef0*/  LDC.64 R4, c[0x0][0x388] ;  /* 0x0000e200ff047b82 */ /* 0x000ea20000000a00 */
[----:B-1----:R-:W-:Y:S01]  /*0f00*/  UIMAD UR4, UR5, UR4, UR8 ;  /* 0x00000004050472a4 */ /* 0x002fe2000f8e0208 */
[----:B0-----:R-:W-:-:S05]  /*0f10*/  IMAD R7, R6, R7, RZ ;  /* 0x0000000706077224 */ /* 0x001fca00078e02ff */
[----:B------:R-:W-:-:S04]  /*0f20*/  IMAD R7, R7, R0, UR4 ;  /* 0x0000000407077e24 */ /* 0x000fc8000f8e0200 */
[----:B------:R-:W-:-:S04]  /*0f30*/  IMAD R3, R7, 0x24, R2 ;  /* 0x0000002407037824 */ /* 0x000fc800078e0202 */
[----:B--2---:R-:W-:-:S05]  /*0f40*/  IMAD.WIDE.U32 R2, R3, 0x4, R4 ;  /* 0x0000000403027825 */ /* 0x004fca00078e0004 */
[----:B------:R-:W-:Y:S01]  /*0f50*/  STG.E desc[UR6][R2.64], R9 ;  /* 0x0000000902007986 */ /* 0x000fe2000c101906 */
[----:B------:R-:W-:Y:S06]  /*0f60*/  BAR.SYNC.DEFER_BLOCKING 0x0 ;  /* 0x0000000000007b1d */ /* 0x000fec0000010000 */
[----:B------:R-:W-:Y:S05]  /*0f70*/  EXIT ;  /* 0x000000000000794d */ /* 0x000fea0003800000 */
.L_x_78:
        /* <DEDUP_REMOVED lines=16> */
.L_x_104:


//--------------------- .nv.global.init           --------------------------
	.section	.nv.global.init,"aw",@progbits
.nv.global.init:
	.type		$str,@object
	.size		$str,(.L_0 - $str)
$str:
        /*0000*/ 	.byte	0x25, 0x66, 0x20, 0x00
.L_0:


//--------------------- .nv.shared.reserved.0     --------------------------
	.section	.nv.shared.reserved.0,"aw",@nobits
	.weak		__nv_reservedSMEM_offset_0_alias
	.size		__nv_reservedSMEM_offset_0_alias, 0, 64
	.other		__nv_reservedSMEM_offset_0_alias,@"STO_CUDA_RESERVED_SHARED STV_DEFAULT"
__nv_reservedSMEM_offset_0_alias:
	.zero		0
	.zero		64


//--------------------- .nv.shared._ZN9winograd419calc_AtmA_bias_reluEPfS0_S0_iiiiiii --------------------------
	.section	.nv.shared._ZN9winograd419calc_AtmA_bias_reluEPfS0_S0_iiiiiii,"aw",@nobits
	.sectionflags	@""
	.align	4
.nv.shared._ZN9winograd419calc_AtmA_bias_reluEPfS0_S0_iiiiiii:
	.zero		1264


//--------------------- .nv.shared._ZN9winograd414calc_AtmA_biasEPfS0_S0_iiiiiii --------------------------
	.section	.nv.shared._ZN9winograd414calc_AtmA_biasEPfS0_S0_iiiiiii,"aw",@nobits
	.sectionflags	@""
	.align	4
.nv.shared._ZN9winograd414calc_AtmA_biasEPfS0_S0_iiiiiii:
	.zero		1264


//--------------------- .nv.shared._ZN9winograd49calc_AtmAEPfS0_iiiiiii --------------------------
	.section	.nv.shared._ZN9winograd49calc_AtmAEPfS0_iiiiiii,"aw",@nobits
	.sectionflags	@""
	.align	4
.nv.shared._ZN9winograd49calc_AtmAEPfS0_iiiiiii:
	.zero		1264


//--------------------- .nv.shared._ZN9winograd47calc_UVEPfS0_S0_iii --------------------------
	.section	.nv.shared._ZN9winograd47calc_UVEPfS0_S0_iii,"aw",@nobits
	.sectionflags	@""
	.align	4
.nv.shared._ZN9winograd47calc_UVEPfS0_S0_iii:
	.zero		1536


//--------------------- .nv.shared._ZN9winograd46calc_VEPfS0_iiiiiii --------------------------
	.section	.nv.shared._ZN9winograd46calc_VEPfS0_iiiiiii,"aw",@nobits
	.sectionflags	@""
	.align	4
.nv.shared._ZN9winograd46calc_VEPfS0_iiiiiii:
	.zero		1312


//--------------------- .nv.constant0._ZN9winograd412print_deviceEPfi --------------------------
	.section	.nv.constant0._ZN9winograd412print_deviceEPfi,"a",@progbits
	.sectionflags	@""
	.align	4
.nv.constant0._ZN9winograd412print_deviceEPfi:
	.zero		908


//--------------------- .nv.constant0._ZN9winograd419calc_AtmA_bias_reluEPfS0_S0_iiiiiii --------------------------
	.section	.nv.constant0._ZN9winograd419calc_AtmA_bias_reluEPfS0_S0_iiiiiii,"a",@progbits
	.sectionflags	@""
	.align	4
.nv.constant0._ZN9winograd419calc_AtmA_bias_reluEPfS0_S0_iiiiiii:
	.zero		948


//--------------------- .nv.constant0._ZN9winograd414calc_AtmA_biasEPfS0_S0_iiiiiii --------------------------
	.section	.nv.constant0._ZN9winograd414calc_AtmA_biasEPfS0_S0_iiiiiii,"a",@progbits
	.sectionflags	@""
	.align	4
.nv.constant0._ZN9winograd414calc_AtmA_biasEPfS0_S0_iiiiiii:
	.zero		948


//--------------------- .nv.constant0._ZN9winograd49calc_AtmAEPfS0_iiiiiii --------------------------
	.section	.nv.constant0._ZN9winograd49calc_AtmAEPfS0_iiiiiii,"a",@progbits
	.sectionflags	@""
	.align	4
.nv.constant0._ZN9winograd49calc_AtmAEPfS0_iiiiiii:
	.zero		940


//--------------------- .nv.constant0._ZN9winograd47calc_UVEPfS0_S0_iii --------------------------
	.section	.nv.constant0._ZN9winograd47calc_UVEPfS0_S0_iii,"a",@progbits
	.sectionflags	@""
	.align	4
.nv.constant0._ZN9winograd47calc_UVEPfS0_S0_iii:
	.zero		932


//--------------------- .nv.constant0._ZN9winograd46calc_VEPfS0_iiiiiii --------------------------
	.section	.nv.constant0._ZN9winograd46calc_VEPfS0_iiiiiii,"a",@progbits
	.sectionflags	@""
	.align	4
.nv.constant0._ZN9winograd46calc_VEPfS0_iiiiiii:
	.zero		940


//--------------------- SYMBOLS --------------------------

	.type		.nv.reservedSmem.offset0,@object
	.size		.nv.reservedSmem.offset0,0x4
	.type		.nv.reservedSmem.cap,@object
	.size		.nv.reservedSmem.cap,0x4
	.type		vprintf,@function
